def attn_fwd(
    Q,
    K,
    V,
    Out,
    Lse,
    sm_scale,
    stride_qz,
    stride_qh,
    stride_qm,
    stride_qk,
    stride_kz,
    stride_kh,
    stride_kn,
    stride_kk,
    stride_vz,
    stride_vh,
    stride_vn,
    stride_vk,
    stride_oz,
    stride_oh,
    stride_om,
    stride_ok,
    seqlen_q,
    seqlen_k,
    BLOCK_M: tl.constexpr,
    BLOCK_N: tl.constexpr,
    HEAD_DIM: tl.constexpr,
    CAUSAL: tl.constexpr,
):
    start_m = tl.program_id(0)
    off_hz = tl.program_id(1)
    q_off = off_hz * stride_qh
    k_off = off_hz * stride_kh
    v_off = off_hz * stride_vh
    offs_m = start_m * BLOCK_M + tl.arange(0, BLOCK_M)
    offs_d = tl.arange(0, HEAD_DIM)
    offs_n = tl.arange(0, BLOCK_N)
    q_ptrs = Q + q_off + offs_m[:, None] * stride_qm + offs_d[None, :] * stride_qk
    k_ptrs = K + k_off + offs_d[:, None] * stride_kk + offs_n[None, :] * stride_kn
    v_ptrs = V + v_off + offs_n[:, None] * stride_vn + offs_d[None, :] * stride_vk
    m_i = tl.full([BLOCK_M], float("-inf"), dtype=tl.float32)
    l_i = tl.zeros([BLOCK_M], dtype=tl.float32) + 1.0
    acc = tl.zeros([BLOCK_M, HEAD_DIM], dtype=tl.float32)
    q = tl.load(q_ptrs)
    acc, l_i, m_i = _attn_fwd_inner(
        acc,
        l_i,
        m_i,
        q,
        k_ptrs,
        v_ptrs,
        sm_scale,
        stride_kn,
        stride_vn,
        start_m,
        seqlen_k,
        BLOCK_M,
        BLOCK_N,
        HEAD_DIM,
        CAUSAL,
    )
    acc = acc / l_i[:, None]
    lse = m_i + tl.math.log2(l_i) / 1.4426950408889634
    o_ptrs = (
        Out
        + off_hz * stride_oh
        + offs_m[:, None] * stride_om
        + offs_d[None, :] * stride_ok
    )
    tl.store(o_ptrs, acc.to(Out.dtype.element_ty))
    tl.store(Lse + off_hz * seqlen_q + offs_m, lse)

# config = {"BLOCK_M": 32, "BLOCK_N": 64, "HEAD_DIM": 128, "arch": "sm_100", "causal": false, "dtype": "fp16", "num_stages": 2, "num_warps": 4}
# arch = sm_100


// ===== COMPILED SASS (sm_100a) =====

	.target	sm_100a

	.elftype	@"ET_EXEC"


//--------------------- .note.nv.tkinfo           --------------------------
	.section	.note.nv.tkinfo,"",@"SHT_NOTE"
	.sectionflags	@"SHF_NOTE_NV_TKINFO"
	.tkinfo
        /*0018*/ 	.word	0x00000081
        /*0030*/ 	.string	""
        /*0030*/ 	.string	"ptxas-blackwell"
        /*0030*/ 	.string	"Cuda compilation tools, release 12.9, V12.9.86"
        /*0030*/ 	.string	"Build cuda_12.9.r12.9/compiler.36037853_0"
        /*0030*/ 	.string	"-v  -suppress-debug-info  -lineinfo  -arch sm_100a "



//--------------------- .note.nv.cuver            --------------------------
	.section	.note.nv.cuver,"",@"SHT_NOTE"
	.sectionflags	@"SHF_NOTE_NV_CUVER"
        /*0018*/ 	.short	0x0001
        /*001a*/ 	.short	0x0064
        /*001c*/ 	.short	0x0001
        /*001e*/ 	.short	0x0000
        /*0020*/ 	.short	0x0001
        /*0022*/ 	.short	0x0000


//--------------------- .nv.info                  --------------------------
	.section	.nv.info,"",@"SHT_CUDA_INFO"
	.align	4


	//----- nvinfo : EIATTR_REGCOUNT
	.align		4
        /*0000*/ 	.byte	0x04, 0x2f
        /*0002*/ 	.short	(.L_2 - .L_1)
	.align		4
.L_1:
        /*0004*/ 	.word	index@(attn_fwd)
        /*0008*/ 	.word	0x000000ff


	//----- nvinfo : EIATTR_FRAME_SIZE
	.align		4
.L_2:
        /*000c*/ 	.byte	0x04, 0x11
        /*000e*/ 	.short	(.L_4 - .L_3)
	.align		4
.L_3:
        /*0010*/ 	.word	index@(attn_fwd)
        /*0014*/ 	.word	0x00000250


	//----- nvinfo : EIATTR_MIN_STACK_SIZE
	.align		4
.L_4:
        /*0018*/ 	.byte	0x04, 0x12
        /*001a*/ 	.short	(.L_6 - .L_5)
	.align		4
.L_5:
        /*001c*/ 	.word	index@(attn_fwd)
        /*0020*/ 	.word	0x00000250
.L_6:


//--------------------- .nv.info.attn_fwd         --------------------------
	.section	.nv.info.attn_fwd,"",@"SHT_CUDA_INFO"
	.sectionflags	@""
	.align	4


	//----- nvinfo : EIATTR_CUDA_API_VERSION
	.align		4
        /*0000*/ 	.byte	0x04, 0x37
        /*0002*/ 	.short	(.L_8 - .L_7)
.L_7:
        /*0004*/ 	.word	0x00000081


	//----- nvinfo : EIATTR_KPARAM_INFO
	.align		4
.L_8:
        /*0008*/ 	.byte	0x04, 0x17
        /*000a*/ 	.short	(.L_10 - .L_9)
.L_9:
        /*000c*/ 	.word	0x00000000
        /*0010*/ 	.short	0x0019
        /*0012*/ 	.short	0x0080
        /*0014*/ 	.byte	0x00, 0xf4, 0x21, 0x00


	//----- nvinfo : EIATTR_KPARAM_INFO
	.align		4
.L_10:
        /*0018*/ 	.byte	0x04, 0x17
        /*001a*/ 	.short	(.L_12 - .L_11)
.L_11:
        /*001c*/ 	.word	0x00000000
        /*0020*/ 	.short	0x0018
        /*0022*/ 	.short	0x0078
        /*0024*/ 	.byte	0x00, 0xf4, 0x21, 0x00


	//----- nvinfo : EIATTR_KPARAM_INFO
	.align		4
.L_12:
        /*0028*/ 	.byte	0x04, 0x17
        /*002a*/ 	.short	(.L_14 - .L_13)
.L_13:
        /*002c*/ 	.word	0x00000000
        /*0030*/ 	.short	0x0017
        /*0032*/ 	.short	0x0070
        /*0034*/ 	.byte	0x00, 0xf0, 0x11, 0x00


	//----- nvinfo : EIATTR_KPARAM_INFO
	.align		4
.L_14:
        /*0038*/ 	.byte	0x04, 0x17
        /*003a*/ 	.short	(.L_16 - .L_15)
.L_15:
        /*003c*/ 	.word	0x00000000
        /*0040*/ 	.short	0x0016
        /*0042*/ 	.short	0x006c
        /*0044*/ 	.byte	0x00, 0xf0, 0x11, 0x00


	//----- nvinfo : EIATTR_KPARAM_INFO
	.align		4
.L_16:
        /*0048*/ 	.byte	0x04, 0x17
        /*004a*/ 	.short	(.L_18 - .L_17)
.L_17:
        /*004c*/ 	.word	0x00000000
        /*0050*/ 	.short	0x0015
        /*0052*/ 	.short	0x0068
        /*0054*/ 	.byte	0x00, 0xf0, 0x11, 0x00


	//----- nvinfo : EIATTR_KPARAM_INFO
	.align		4
.L_18:
        /*0058*/ 	.byte	0x04, 0x17
        /*005a*/ 	.short	(.L_20 - .L_19)
.L_19:
        /*005c*/ 	.word	0x00000000
        /*0060*/ 	.short	0x0014
        /*0062*/ 	.short	0x0064
        /*0064*/ 	.byte	0x00, 0xf0, 0x11, 0x00


	//----- nvinfo : EIATTR_KPARAM_INFO
	.align		4
.L_20:
        /*0068*/ 	.byte	0x04, 0x17
        /*006a*/ 	.short	(.L_22 - .L_21)
.L_21:
        /*006c*/ 	.word	0x00000000
        /*0070*/ 	.short	0x0013
        /*0072*/ 	.short	0x0060
        /*0074*/ 	.byte	0x00, 0xf0, 0x11, 0x00


	//----- nvinfo : EIATTR_KPARAM_INFO
	.align		4
.L_22:
        /*0078*/ 	.byte	0x04, 0x17
        /*007a*/ 	.short	(.L_24 - .L_23)
.L_23:
        /*007c*/ 	.word	0x00000000
        /*0080*/ 	.short	0x0012
        /*0082*/ 	.short	0x005c
        /*0084*/ 	.byte	0x00, 0xf0, 0x11, 0x00


	//----- nvinfo : EIATTR_KPARAM_INFO
	.align		4
.L_24:
        /*0088*/ 	.byte	0x04, 0x17
        /*008a*/ 	.short	(.L_26 - .L_25)
.L_25:
        /*008c*/ 	.word	0x00000000
        /*0090*/ 	.short	0x0011
        /*0092*/ 	.short	0x0058
        /*0094*/ 	.byte	0x00, 0xf0, 0x11, 0x00


	//----- nvinfo : EIATTR_KPARAM_INFO
	.align		4
.L_26:
        /*0098*/ 	.byte	0x04, 0x17
        /*009a*/ 	.short	(.L_28 - .L_27)
.L_27:
        /*009c*/ 	.word	0x00000000
        /*00a0*/ 	.short	0x0010
        /*00a2*/ 	.short	0x0054
        /*00a4*/ 	.byte	0x00, 0xf0, 0x11, 0x00


	//----- nvinfo : EIATTR_KPARAM_INFO
	.align		4
.L_28:
        /*00a8*/ 	.byte	0x04, 0x17
        /*00aa*/ 	.short	(.L_30 - .L_29)
.L_29:
        /*00ac*/ 	.word	0x00000000
        /*00b0*/ 	.short	0x000f
        /*00b2*/ 	.short	0x0050
        /*00b4*/ 	.byte	0x00, 0xf0, 0x11, 0x00


	//----- nvinfo : EIATTR_KPARAM_INFO
	.align		4
.L_30:
        /*00b8*/ 	.byte	0x04, 0x17
        /*00ba*/ 	.short	(.L_32 - .L_31)
.L_31:
        /*00bc*/ 	.word	0x00000000
        /*00c0*/ 	.short	0x000e
        /*00c2*/ 	.short	0x004c
        /*00c4*/ 	.byte	0x00, 0xf0, 0x11, 0x00


	//----- nvinfo : EIATTR_KPARAM_INFO
	.align		4
.L_32:
        /*00c8*/ 	.byte	0x04, 0x17
        /*00ca*/ 	.short	(.L_34 - .L_33)
.L_33:
        /*00cc*/ 	.word	0x00000000
        /*00d0*/ 	.short	0x000d
        /*00d2*/ 	.short	0x0048
        /*00d4*/ 	.byte	0x00, 0xf0, 0x11, 0x00


	//----- nvinfo : EIATTR_KPARAM_INFO
	.align		4
.L_34:
        /*00d8*/ 	.byte	0x04, 0x17
        /*00da*/ 	.short	(.L_36 - .L_35)
.L_35:
        /*00dc*/ 	.word	0x00000000
        /*00e0*/ 	.short	0x000c
        /*00e2*/ 	.short	0x0044
        /*00e4*/ 	.byte	0x00, 0xf0, 0x11, 0x00


	//----- nvinfo : EIATTR_KPARAM_INFO
	.align		4
.L_36:
        /*00e8*/ 	.byte	0x04, 0x17
        /*00ea*/ 	.short	(.L_38 - .L_37)
.L_37:
        /*00ec*/ 	.word	0x00000000
        /*00f0*/ 	.short	0x000b
        /*00f2*/ 	.short	0x0040
        /*00f4*/ 	.byte	0x00, 0xf0, 0x11, 0x00


	//----- nvinfo : EIATTR_KPARAM_INFO
	.align		4
.L_38:
        /*00f8*/ 	.byte	0x04, 0x17
        /*00fa*/ 	.short	(.L_40 - .L_39)
.L_39:
        /*00fc*/ 	.word	0x00000000
        /*0100*/ 	.short	0x000a
        /*0102*/ 	.short	0x003c
        /*0104*/ 	.byte	0x00, 0xf0, 0x11, 0x00


	//----- nvinfo : EIATTR_KPARAM_INFO
	.align		4
.L_40:
        /*0108*/ 	.byte	0x04, 0x17
        /*010a*/ 	.short	(.L_42 - .L_41)
.L_41:
        /*010c*/ 	.word	0x00000000
        /*0110*/ 	.short	0x0009
        /*0112*/ 	.short	0x0038
        /*0114*/ 	.byte	0x00, 0xf0, 0x11, 0x00


	//----- nvinfo : EIATTR_KPARAM_INFO
	.align		4
.L_42:
        /*0118*/ 	.byte	0x04, 0x17
        /*011a*/ 	.short	(.L_44 - .L_43)
.L_43:
        /*011c*/ 	.word	0x00000000
        /*0120*/ 	.short	0x0008
        /*0122*/ 	.short	0x0034
        /*0124*/ 	.byte	0x00, 0xf0, 0x11, 0x00


	//----- nvinfo : EIATTR_KPARAM_INFO
	.align		4
.L_44:
        /*0128*/ 	.byte	0x04, 0x17
        /*012a*/ 	.short	(.L_46 - .L_45)
.L_45:
        /*012c*/ 	.word	0x00000000
        /*0130*/ 	.short	0x0007
        /*0132*/ 	.short	0x0030
        /*0134*/ 	.byte	0x00, 0xf0, 0x11, 0x00


	//----- nvinfo : EIATTR_KPARAM_INFO
	.align		4
.L_46:
        /*0138*/ 	.byte	0x04, 0x17
        /*013a*/ 	.short	(.L_48 - .L_47)
.L_47:
        /*013c*/ 	.word	0x00000000
        /*0140*/ 	.short	0x0006
        /*0142*/ 	.short	0x002c
        /*0144*/ 	.byte	0x00, 0xf0, 0x11, 0x00


	//----- nvinfo : EIATTR_KPARAM_INFO
	.align		4
.L_48:
        /*0148*/ 	.byte	0x04, 0x17
        /*014a*/ 	.short	(.L_50 - .L_49)
.L_49:
        /*014c*/ 	.word	0x00000000
        /*0150*/ 	.short	0x0005
        /*0152*/ 	.short	0x0028
        /*0154*/ 	.byte	0x00, 0xf0, 0x11, 0x00


	//----- nvinfo : EIATTR_KPARAM_INFO
	.align		4
.L_50:
        /*0158*/ 	.byte	0x04, 0x17
        /*015a*/ 	.short	(.L_52 - .L_51)
.L_51:
        /*015c*/ 	.word	0x00000000
        /*0160*/ 	.short	0x0004
        /*0162*/ 	.short	0x0020
        /*0164*/ 	.byte	0x00, 0xf4, 0x21, 0x00


	//----- nvinfo : EIATTR_KPARAM_INFO
	.align		4
.L_52:
        /*0168*/ 	.byte	0x04, 0x17
        /*016a*/ 	.short	(.L_54 - .L_53)
.L_53:
        /*016c*/ 	.word	0x00000000
        /*0170*/ 	.short	0x0003
        /*0172*/ 	.short	0x0018
        /*0174*/ 	.byte	0x00, 0xf4, 0x21, 0x00


	//----- nvinfo : EIATTR_KPARAM_INFO
	.align		4
.L_54:
        /*0178*/ 	.byte	0x04, 0x17
        /*017a*/ 	.short	(.L_56 - .L_55)
.L_55:
        /*017c*/ 	.word	0x00000000
        /*0180*/ 	.short	0x0002
        /*0182*/ 	.short	0x0010
        /*0184*/ 	.byte	0x00, 0xf4, 0x21, 0x00


	//----- nvinfo : EIATTR_KPARAM_INFO
	.align		4
.L_56:
        /*0188*/ 	.byte	0x04, 0x17
        /*018a*/ 	.short	(.L_58 - .L_57)
.L_57:
        /*018c*/ 	.word	0x00000000
        /*0190*/ 	.short	0x0001
        /*0192*/ 	.short	0x0008
        /*0194*/ 	.byte	0x00, 0xf4, 0x21, 0x00


	//----- nvinfo : EIATTR_KPARAM_INFO
	.align		4
.L_58:
        /*0198*/ 	.byte	0x04, 0x17
        /*019a*/ 	.short	(.L_60 - .L_59)
.L_59:
        /*019c*/ 	.word	0x00000000
        /*01a0*/ 	.short	0x0000
        /*01a2*/ 	.short	0x0000
        /*01a4*/ 	.byte	0x00, 0xf4, 0x21, 0x00


	//----- nvinfo : EIATTR_SPARSE_MMA_MASK
	.align		4
.L_60:
        /*01a8*/ 	.byte	0x03, 0x50
        /*01aa*/ 	.short	0x0000


	//----- nvinfo : EIATTR_MAXREG_COUNT
	.align		4
        /*01ac*/ 	.byte	0x03, 0x1b
        /*01ae*/ 	.short	0x00ff


	//----- nvinfo : EIATTR_NUM_BARRIERS
	.align		4
        /*01b0*/ 	.byte	0x02, 0x4c
        /*01b2*/ 	.byte	0x01
	.zero		1


	//----- nvinfo : EIATTR_ANNOTATIONS
	.align		4
        /*01b4*/ 	.byte	0x04, 0x55
        /*01b6*/ 	.short	(.L_62 - .L_61)


	//   ....[0]....
.L_61:
        /*01b8*/ 	.word	0x00000001
        /*01bc*/ 	.byte	0xb0, 0x0f, 0x00, 0x00, 0x01, 0x00, 0x00, 0x00, 0xe0, 0x0f, 0x00, 0x00, 0x01, 0x00, 0x00, 0x00
        /* <DEDUP_REMOVED lines=73> */
        /*065c*/ 	.byte	0x60, 0x4b, 0x00, 0x00


	//----- nvinfo : EIATTR_COOP_GROUP_MASK_REGIDS
	.align		4
.L_62:
        /*0660*/ 	.byte	0x04, 0x29
        /*0662*/ 	.short	(.L_64 - .L_63)


	//   ....[0]....
.L_63:
        /*0664*/ 	.word	0xffffffff


	//   ....[1]....
        /*0668*/ 	.word	0xffffffff


	//   ....[2]....
        /*066c*/ 	.word	0xffffffff


	//   ....[3]....
        /*0670*/ 	.word	0xffffffff


	//   ....[4]....
        /*0674*/ 	.word	0xffffffff


	//   ....[5]....
        /*0678*/ 	.word	0xffffffff


	//   ....[6]....
        /*067c*/ 	.word	0xffffffff


	//   ....[7]....
        /*0680*/ 	.word	0xffffffff


	//   ....[8]....
        /*0684*/ 	.word	0xffffffff


	//   ....[9]....
        /*0688*/ 	.word	0xffffffff


	//   ....[10]....
        /*068c*/ 	.word	0xffffffff


	//   ....[11]....
        /*0690*/ 	.word	0xffffffff


	//   ....[12]....
        /*0694*/ 	.word	0xffffffff


	//   ....[13]....
        /*0698*/ 	.word	0xffffffff


	//   ....[14]....
        /*069c*/ 	.word	0xffffffff


	//   ....[15]....
        /*06a0*/ 	.word	0xffffffff


	//   ....[16]....
        /*06a4*/ 	.word	0xffffffff


	//   ....[17]....
        /*06a8*/ 	.word	0xffffffff


	//   ....[18]....
        /*06ac*/ 	.word	0xffffffff


	//   ....[19]....
        /*06b0*/ 	.word	0xffffffff


	//----- nvinfo : EIATTR_COOP_GROUP_INSTR_OFFSETS
	.align		4
.L_64:
        /*06b4*/ 	.byte	0x04, 0x28
        /*06b6*/ 	.short	(.L_66 - .L_65)


	//   ....[0]....
.L_65:
        /*06b8*/ 	.word	0x000048d0


	//   ....[1]....
        /*06bc*/ 	.word	0x000048e0


	//   ....[2]....
        /*06c0*/ 	.word	0x000048f0


	//   ....[3]....
        /*06c4*/ 	.word	0x00004900


	//   ....[4]....
        /*06c8*/ 	.word	0x00004950


	//   ....[5]....
        /*06cc*/ 	.word	0x00004960


	//   ....[6]....
        /*06d0*/ 	.word	0x00004970


	//   ....[7]....
        /*06d4*/ 	.word	0x00004980


	//   ....[8]....
        /*06d8*/ 	.word	0x00004a50


	//   ....[9]....
        /*06dc*/ 	.word	0x00004a80


	//   ....[10]....
        /*06e0*/ 	.word	0x00004f30


	//   ....[11]....
        /*06e4*/ 	.word	0x00004f40


	//   ....[12]....
        /*06e8*/ 	.word	0x00004f50


	//   ....[13]....
        /*06ec*/ 	.word	0x00004f60


	//   ....[14]....
        /*06f0*/ 	.word	0x00004fb0


	//   ....[15]....
        /*06f4*/ 	.word	0x00004fc0


	//   ....[16]....
        /*06f8*/ 	.word	0x00004fd0


	//   ....[17]....
        /*06fc*/ 	.word	0x00004fe0


	//   ....[18]....
        /*0700*/ 	.word	0x000050a0


	//   ....[19]....
        /*0704*/ 	.word	0x000050c0


	//----- nvinfo : EIATTR_VRC_CTA_INIT_COUNT
	.align		4
.L_66:
        /*0708*/ 	.byte	0x02, 0x4a
	.zero		1
	.zero		1


	//----- nvinfo : EIATTR_EXIT_INSTR_OFFSETS
	.align		4
        /*070c*/ 	.byte	0x04, 0x1c
        /*070e*/ 	.short	(.L_68 - .L_67)


	//   ....[0]....
.L_67:
        /*0710*/ 	.word	0x00008290


	//   ....[1]....
        /*0714*/ 	.word	0x000082c0


	//----- nvinfo : EIATTR_REQNTID
	.align		4
.L_68:
        /*0718*/ 	.byte	0x04, 0x10
        /*071a*/ 	.short	(.L_70 - .L_69)
.L_69:
        /*071c*/ 	.word	0x00000080
        /*0720*/ 	.word	0x00000001
        /*0724*/ 	.word	0x00000001


	//----- nvinfo : EIATTR_CBANK_PARAM_SIZE
	.align		4
.L_70:
        /*0728*/ 	.byte	0x03, 0x19
        /*072a*/ 	.short	0x0088


	//----- nvinfo : EIATTR_PARAM_CBANK
	.align		4
        /*072c*/ 	.byte	0x04, 0x0a
        /*072e*/ 	.short	(.L_72 - .L_71)
	.align		4
.L_71:
        /*0730*/ 	.word	index@(.nv.constant0.attn_fwd)
        /*0734*/ 	.short	0x0380
        /*0736*/ 	.short	0x0088


	//----- nvinfo : EIATTR_SW_WAR
	.align		4
.L_72:
        /*0738*/ 	.byte	0x04, 0x36
        /*073a*/ 	.short	(.L_74 - .L_73)
.L_73:
        /*073c*/ 	.word	0x00000008
.L_74:


//--------------------- .nv.compat                --------------------------
	.section	.nv.compat,"",@"SHT_CUDA_COMPAT_INFO"
	.align	4
        /*0000*/ 	.byte	0x02, 0x02, 0x01, 0x00, 0x02, 0x05, 0x05, 0x00, 0x02, 0x03, 0x00, 0x00, 0x02, 0x06, 0x01, 0x00


//--------------------- .nv.callgraph             --------------------------
	.section	.nv.callgraph,"",@"SHT_CUDA_CALLGRAPH"
	.align	4
	.sectionentsize	8
	.align		4
        /*0000*/ 	.word	0x00000000
	.align		4
        /*0004*/ 	.word	0xffffffff
	.align		4
        /*0008*/ 	.word	0x00000000
	.align		4
        /*000c*/ 	.word	0xfffffffe
	.align		4
        /*0010*/ 	.word	0x00000000
	.align		4
        /*0014*/ 	.word	0xfffffffd
	.align		4
        /*0018*/ 	.word	0x00000000
	.align		4
        /*001c*/ 	.word	0xfffffffc


//--------------------- .nv.constant4             --------------------------
	.section	.nv.constant4,"a",@progbits
	.align	8
	.align		8
.nv.constant4:
        /*0000*/ 	.dword	_$_str


//--------------------- .text.attn_fwd            --------------------------
	.section	.text.attn_fwd,"ax",@progbits
	.align	128
        .global         attn_fwd
        .type           attn_fwd,@function
        .size           attn_fwd,(.L_x_3 - attn_fwd)
        .other          attn_fwd,@"STO_CUDA_ENTRY STV_DEFAULT"
attn_fwd:
.text.attn_fwd:
[----:B------:R-:W0:Y:S01]  /*0000*/  LDC R1, c[0x0][0x37c] ;  /* 0x0000df00ff017b82 */ /* 0x000e220000000800 */
[----:B------:R-:W1:Y:S07]  /*0010*/  S2R R107, SR_TID.X ;  /* 0x00000000006b7919 */ /* 0x000e6e0000002100 */
[----:B------:R-:W2:Y:S01]  /*0020*/  S2UR UR7, SR_CTAID.Y ;  /* 0x00000000000779c3 */ /* 0x000ea20000002600 */
[----:B------:R-:W2:Y:S01]  /*0030*/  LDCU.64 UR4, c[0x0][0x3b0] ;  /* 0x00007600ff0477ac */ /* 0x000ea20008000a00 */
[----:B0-----:R-:W-:Y:S01]  /*0040*/  VIADD R1, R1, 0xfffffdb0 ;  /* 0xfffffdb001017836 */ /* 0x001fe20000000000 */
[----:B------:R-:W0:Y:S01]  /*0050*/  S2R R3, SR_CTAID.X ;  /* 0x0000000000037919 */ /* 0x000e220000002500 */
[----:B------:R-:W3:Y:S04]  /*0060*/  LDCU.64 UR10, c[0x0][0x358] ;  /* 0x00006b00ff0a77ac */ /* 0x000ee80008000a00 */
[----:B------:R-:W4:Y:S08]  /*0070*/  LDC R19, c[0x0][0x3b8] ;  /* 0x0000ee00ff137b82 */ /* 0x000f300000000800 */
[----:B------:R-:W5:Y:S01]  /*0080*/  LDC.64 R74, c[0x0][0x380] ;  /* 0x0000e000ff4a7b82 */ /* 0x000f620000000a00 */
[----:B--2---:R-:W-:-:S04]  /*0090*/  UIMAD UR4, UR7, UR4, URZ ;  /* 0x00000004070472a4 */ /* 0x004fc8000f8e02ff */
[----:B------:R-:W-:Y:S01]  /*00a0*/  USHF.L.U32 UR6, UR4, 0x1, URZ ;  /* 0x0000000104067899 */ /* 0x000fe200080006ff */
[----:B-1----:R-:W-:Y:S02]  /*00b0*/  LOP3.LUT R0, R107, 0x1f, RZ, 0xc0, !PT ;  /* 0x0000001f6b007812 */ /* 0x002fe400078ec0ff */
[----:B------:R-:W-:-:S03]  /*00c0*/  SHF.R.U32.HI R2, RZ, 0x5, R107 ;  /* 0x00000005ff027819 */ /* 0x000fc6000001166b */
[----:B0-----:R-:W-:Y:S01]  /*00d0*/  IMAD R4, R3, 0x20, R0 ;  /* 0x0000002003047824 */ /* 0x001fe200078e0200 */
[----:B------:R-:W-:-:S03]  /*00e0*/  SGXT.U32 R2, R2, 0x2 ;  /* 0x000000020202781a */ /* 0x000fc60000000000 */
[----:B------:R-:W-:Y:S01]  /*00f0*/  IMAD R0, R4, UR5, RZ ;  /* 0x0000000504007c24 */ /* 0x000fe2000f8e02ff */
[----:B------:R-:W-:Y:S01]  /*0100*/  UIMAD.WIDE UR4, UR4, 0x2, URZ ;  /* 0x00000002040478a5 */ /* 0x000fe2000f8e02ff */
[----:B----4-:R-:W-:Y:S02]  /*0110*/  IMAD R4, R2, R19, RZ ;  /* 0x0000001302047224 */ /* 0x010fe400078e02ff */
[C---:B------:R-:W-:Y:S02]  /*0120*/  IMAD.SHL.U32 R3, R0.reuse, 0x2, RZ ;  /* 0x0000000200037824 */ /* 0x040fe400078e00ff */
[----:B------:R-:W-:Y:S01]  /*0130*/  IMAD.HI R0, R0, 0x2, RZ ;  /* 0x0000000200007827 */ /* 0x000fe200078e02ff */
[----:B------:R-:W-:Y:S02]  /*0140*/  LEA R5, R19, R4, 0x2 ;  /* 0x0000000413057211 */ /* 0x000fe400078e10ff */
[----:B-----5:R-:W-:-:S03]  /*0150*/  IADD3 R73, P0, P1, R3, UR6, R74 ;  /* 0x0000000603497c10 */ /* 0x020fc6000f91e04a */
[C---:B------:R-:W-:Y:S01]  /*0160*/  IMAD R7, R19.reuse, 0x4, R5 ;  /* 0x0000000413077824 */ /* 0x040fe200078e0205 */
[----:B------:R-:W-:Y:S02]  /*0170*/  IADD3.X R75, PT, PT, R0, UR5, R75, P0, P1 ;  /* 0x00000005004b7c10 */ /* 0x000fe400087e244b */
[CC--:B------:R-:W-:Y:S01]  /*0180*/  LEA R2, P0, R4.reuse, R73.reuse, 0x1 ;  /* 0x0000004904027211 */ /* 0x0c0fe200078008ff */
[----:B------:R-:W-:Y:S01]  /*0190*/  IMAD R0, R19, 0x4, R7 ;  /* 0x0000000413007824 */ /* 0x000fe200078e0207 */
[----:B------:R-:W-:Y:S02]  /*01a0*/  LEA R6, P1, R7, R73, 0x1 ;  /* 0x0000004907067211 */ /* 0x000fe400078208ff */
[----:B------:R-:W-:Y:S02]  /*01b0*/  LEA.HI.X.SX32 R3, R4, R75, 0x1, P0 ;  /* 0x0000004b04037211 */ /* 0x000fe400000f0eff */
[----:B------:R-:W-:Y:S01]  /*01c0*/  LEA R4, P0, R5, R73, 0x1 ;  /* 0x0000004905047211 */ /* 0x000fe200078008ff */
[----:B------:R-:W-:Y:S01]  /*01d0*/  IMAD R11, R19, 0x4, R0 ;  /* 0x00000004130b7824 */ /* 0x000fe200078e0200 */
[-C--:B------:R-:W-:Y:S01]  /*01e0*/  LEA.HI.X.SX32 R7, R7, R75.reuse, 0x1, P1 ;  /* 0x0000004b07077211 */ /* 0x080fe200008f0eff */
[----:B---3--:R0:W2:Y:S01]  /*01f0*/  LDG.E.U16 R21, desc[UR10][R2.64] ;  /* 0x0000000a02157981 */ /* 0x0080a2000c1e1500 */
[----:B------:R-:W-:-:S02]  /*0200*/  LEA.HI.X.SX32 R5, R5, R75, 0x1, P0 ;  /* 0x0000004b05057211 */ /* 0x000fc400000f0eff */
[C---:B------:R-:W-:Y:S01]  /*0210*/  LEA R8, P0, R0.reuse, R73, 0x1 ;  /* 0x0000004900087211 */ /* 0x040fe200078008ff */
[----:B------:R1:W3:Y:S03]  /*0220*/  LDG.E.U16 R25, desc[UR10][R6.64] ;  /* 0x0000000a06197981 */ /* 0x0002e6000c1e1500 */
[----:B------:R-:W-:Y:S01]  /*0230*/  LEA.HI.X.SX32 R9, R0, R75, 0x1, P0 ;  /* 0x0000004b00097211 */ /* 0x000fe200000f0eff */
[----:B------:R4:W5:Y:S01]  /*0240*/  LDG.E.U16 R23, desc[UR10][R4.64] ;  /* 0x0000000a04177981 */ /* 0x000962000c1e1500 */
[----:B------:R-:W-:Y:S02]  /*0250*/  LEA R0, R19, R11, 0x2 ;  /* 0x0000000b13007211 */ /* 0x000fe400078e10ff */
[----:B------:R-:W-:Y:S01]  /*0260*/  LEA R10, P0, R11, R73, 0x1 ;  /* 0x000000490b0a7211 */ /* 0x000fe200078008ff */
[----:B------:R1:W5:Y:S02]  /*0270*/  LDG.E.U16 R27, desc[UR10][R8.64] ;  /* 0x0000000a081b7981 */ /* 0x000364000c1e1500 */
[----:B------:R-:W-:Y:S01]  /*0280*/  IMAD R13, R19, 0x4, R0 ;  /* 0x00000004130d7824 */ /* 0x000fe200078e0200 */
[----:B------:R-:W-:-:S02]  /*0290*/  LEA.HI.X.SX32 R11, R11, R75, 0x1, P0 ;  /* 0x0000004b0b0b7211 */ /* 0x000fc400000f0eff */
[CC--:B0-----:R-:W-:Y:S01]  /*02a0*/  LEA R2, P0, R0.reuse, R73.reuse, 0x1 ;  /* 0x0000004900027211 */ /* 0x0c1fe200078008ff */
[----:B------:R-:W-:Y:S01]  /*02b0*/  IMAD R14, R19, 0x4, R13 ;  /* 0x00000004130e7824 */ /* 0x000fe200078e020d */
[----:B------:R-:W-:Y:S01]  /*02c0*/  LEA R12, P1, R13, R73, 0x1 ;  /* 0x000000490d0c7211 */ /* 0x000fe200078208ff */
[----:B------:R0:W5:Y:S01]  /*02d0*/  LDG.E.U16 R29, desc[UR10][R10.64] ;  /* 0x0000000a0a1d7981 */ /* 0x000162000c1e1500 */
[----:B------:R-:W-:Y:S01]  /*02e0*/  LEA.HI.X.SX32 R3, R0, R75, 0x1, P0 ;  /* 0x0000004b00037211 */ /* 0x000fe200000f0eff */
[----:B------:R-:W-:Y:S01]  /*02f0*/  IMAD R0, R19, 0x4, R14 ;  /* 0x0000000413007824 */ /* 0x000fe200078e020e */
[C---:B-1----:R-:W-:Y:S02]  /*0300*/  LEA R6, P0, R14.reuse, R73, 0x1 ;  /* 0x000000490e067211 */ /* 0x042fe400078008ff */
[-C--:B------:R-:W-:Y:S01]  /*0310*/  LEA.HI.X.SX32 R13, R13, R75.reuse, 0x1, P1 ;  /* 0x0000004b0d0d7211 */ /* 0x080fe200008f0eff */
[----:B------:R1:W5:Y:S01]  /*0320*/  LDG.E.U16 R31, desc[UR10][R2.64] ;  /* 0x0000000a021f7981 */ /* 0x000362000c1e1500 */
[----:B------:R-:W-:-:S02]  /*0330*/  LEA.HI.X.SX32 R7, R14, R75, 0x1, P0 ;  /* 0x0000004b0e077211 */ /* 0x000fc400000f0eff */
[C---:B----4-:R-:W-:Y:S01]  /*0340*/  LEA R4, P0, R0.reuse, R73, 0x1 ;  /* 0x0000004900047211 */ /* 0x050fe200078008ff */
[----:B------:R-:W4:Y:S01]  /*0350*/  LDG.E.U16 R33, desc[UR10][R12.64] ;  /* 0x0000000a0c217981 */ /* 0x000f22000c1e1500 */
[C---:B------:R-:W-:Y:S02]  /*0360*/  LEA R9, R19.reuse, R0, 0x2 ;  /* 0x0000000013097211 */ /* 0x040fe400078e10ff */
[----:B------:R-:W-:Y:S01]  /*0370*/  LEA.HI.X.SX32 R5, R0, R75, 0x1, P0 ;  /* 0x0000004b00057211 */ /* 0x000fe200000f0eff */
[----:B------:R1:W4:Y:S02]  /*0380*/  LDG.E.U16 R35, desc[UR10][R6.64] ;  /* 0x0000000a06237981 */ /* 0x000324000c1e1500 */
[----:B------:R-:W-:Y:S01]  /*0390*/  IMAD R0, R19, 0x4, R9 ;  /* 0x0000000413007824 */ /* 0x000fe200078e0209 */
[-C--:B------:R-:W-:Y:S01]  /*03a0*/  LEA R8, P0, R9, R73.reuse, 0x1 ;  /* 0x0000004909087211 */ /* 0x080fe200078008ff */
[----:B------:R1:W4:Y:S02]  /*03b0*/  LDG.E.U16 R37, desc[UR10][R4.64] ;  /* 0x0000000a04257981 */ /* 0x000324000c1e1500 */
[----:B------:R-:W-:Y:S01]  /*03c0*/  IMAD R14, R19, 0x4, R0 ;  /* 0x00000004130e7824 */ /* 0x000fe200078e0200 */
[----:B0-----:R-:W-:-:S02]  /*03d0*/  LEA R10, P1, R0, R73, 0x1 ;  /* 0x00000049000a7211 */ /* 0x001fc400078208ff */
[-C--:B------:R-:W-:Y:S02]  /*03e0*/  LEA.HI.X.SX32 R9, R9, R75.reuse, 0x1, P0 ;  /* 0x0000004b09097211 */ /* 0x080fe400000f0eff */
[----:B------:R-:W-:Y:S01]  /*03f0*/  LEA.HI.X.SX32 R11, R0, R75, 0x1, P1 ;  /* 0x0000004b000b7211 */ /* 0x000fe200008f0eff */
[----:B------:R-:W-:Y:S01]  /*0400*/  IMAD R0, R19, 0x4, R14 ;  /* 0x0000000413007824 */ /* 0x000fe200078e020e */
[C---:B-1----:R-:W-:Y:S01]  /*0410*/  LEA R2, P0, R14.reuse, R73, 0x1 ;  /* 0x000000490e027211 */ /* 0x042fe200078008ff */
[----:B------:R0:W4:Y:S03]  /*0420*/  LDG.E.U16 R39, desc[UR10][R8.64] ;  /* 0x0000000a08277981 */ /* 0x000126000c1e1500 */
[----:B------:R-:W-:Y:S01]  /*0430*/  LEA.HI.X.SX32 R3, R14, R75, 0x1, P0 ;  /* 0x0000004b0e037211 */ /* 0x000fe200000f0eff */
[----:B------:R1:W4:Y:S01]  /*0440*/  LDG.E.U16 R41, desc[UR10][R10.64] ;  /* 0x0000000a0a297981 */ /* 0x000322000c1e1500 */
[----:B------:R-:W-:-:S02]  /*0450*/  LEA R6, P0, R0, R73, 0x1 ;  /* 0x0000004900067211 */ /* 0x000fc400078008ff */
[----:B------:R-:W-:Y:S01]  /*0460*/  LEA R13, R19, R0, 0x2 ;  /* 0x00000000130d7211 */ /* 0x000fe200078e10ff */
[----:B------:R0:W4:Y:S01]  /*0470*/  LDG.E.U16 R43, desc[UR10][R2.64] ;  /* 0x0000000a022b7981 */ /* 0x000122000c1e1500 */
[----:B------:R-:W-:-:S03]  /*0480*/  LEA.HI.X.SX32 R7, R0, R75, 0x1, P0 ;  /* 0x0000004b00077211 */ /* 0x000fc600000f0eff */
[----:B------:R-:W-:Y:S01]  /*0490*/  IMAD R0, R19, 0x4, R13 ;  /* 0x0000000413007824 */ /* 0x000fe200078e020d */
[-C--:B------:R-:W-:Y:S01]  /*04a0*/  LEA R4, P0, R13, R73.reuse, 0x1 ;  /* 0x000000490d047211 */ /* 0x080fe200078008ff */
[----:B------:R1:W4:Y:S02]  /*04b0*/  LDG.E.U16 R45, desc[UR10][R6.64] ;  /* 0x0000000a062d7981 */ /* 0x000324000c1e1500 */
[----:B------:R-:W-:Y:S01]  /*04c0*/  IMAD R14, R19, 0x4, R0 ;  /* 0x00000004130e7824 */ /* 0x000fe200078e0200 */
[C---:B------:R-:W-:Y:S02]  /*04d0*/  LEA R12, P1, R0.reuse, R73, 0x1 ;  /* 0x00000049000c7211 */ /* 0x040fe400078208ff */
[-C--:B------:R-:W-:Y:S02]  /*04e0*/  LEA.HI.X.SX32 R5, R13, R75.reuse, 0x1, P0 ;  /* 0x0000004b0d057211 */ /* 0x080fe400000f0eff */
[----:B------:R-:W-:Y:S01]  /*04f0*/  LEA.HI.X.SX32 R13, R0, R75, 0x1, P1 ;  /* 0x0000004b000d7211 */ /* 0x000fe200008f0eff */
[C---:B------:R-:W-:Y:S01]  /*0500*/  IMAD R0, R19.reuse, 0x4, R14 ;  /* 0x0000000413007824 */ /* 0x040fe200078e020e */
[C---:B0-----:R-:W-:Y:S01]  /*0510*/  LEA R8, P0, R14.reuse, R73, 0x1 ;  /* 0x000000490e087211 */ /* 0x041fe200078008ff */
[----:B------:R0:W4:Y:S03]  /*0520*/  LDG.E.U16 R47, desc[UR10][R4.64] ;  /* 0x0000000a042f7981 */ /* 0x000126000c1e1500 */
[----:B-1----:R-:W-:Y:S01]  /*0530*/  LEA R10, R19, R0, 0x2 ;  /* 0x00000000130a7211 */ /* 0x002fe200078e10ff */
[----:B------:R1:W4:Y:S01]  /*0540*/  LDG.E.U16 R49, desc[UR10][R12.64] ;  /* 0x0000000a0c317981 */ /* 0x000322000c1e1500 */
[----:B------:R-:W-:-:S02]  /*0550*/  LEA.HI.X.SX32 R9, R14, R75, 0x1, P0 ;  /* 0x0000004b0e097211 */ /* 0x000fc400000f0eff */
[C---:B------:R-:W-:Y:S01]  /*0560*/  LEA R2, P0, R0.reuse, R73, 0x1 ;  /* 0x0000004900027211 */ /* 0x040fe200078008ff */
[C---:B------:R-:W-:Y:S02]  /*0570*/  IMAD R11, R19.reuse, 0x4, R10 ;  /* 0x00000004130b7824 */ /* 0x040fe400078e020a */
[----:B------:R1:W4:Y:S01]  /*0580*/  LDG.E.U16 R51, desc[UR10][R8.64] ;  /* 0x0000000a08337981 */ /* 0x000322000c1e1500 */
[----:B------:R-:W-:Y:S01]  /*0590*/  LEA.HI.X.SX32 R3, R0, R75, 0x1, P0 ;  /* 0x0000004b00037211 */ /* 0x000fe200000f0eff */
[----:B------:R-:W-:Y:S01]  /*05a0*/  IMAD R0, R19, 0x4, R11 ;  /* 0x0000000413007824 */ /* 0x000fe200078e020b */
[----:B------:R-:W-:-:S03]  /*05b0*/  LEA R6, P0, R10, R73, 0x1 ;  /* 0x000000490a067211 */ /* 0x000fc600078008ff */
[----:B------:R-:W-:Y:S01]  /*05c0*/  IMAD R14, R19, 0x4, R0 ;  /* 0x00000004130e7824 */ /* 0x000fe200078e0200 */
[----:B0-----:R-:W-:Y:S01]  /*05d0*/  LEA R4, P1, R11, R73, 0x1 ;  /* 0x000000490b047211 */ /* 0x001fe200078208ff */
[----:B------:R0:W4:Y:S01]  /*05e0*/  LDG.E.U16 R53, desc[UR10][R2.64] ;  /* 0x0000000a02357981 */ /* 0x000122000c1e1500 */
[----:B------:R-:W-:Y:S02]  /*05f0*/  LEA.HI.X.SX32 R7, R10, R75, 0x1, P0 ;  /* 0x0000004b0a077211 */ /* 0x000fe400000f0eff */
[----:B------:R-:W-:Y:S02]  /*0600*/  LEA R15, R19, R14, 0x2 ;  /* 0x0000000e130f7211 */ /* 0x000fe400078e10ff */
[C---:B------:R-:W-:Y:S01]  /*0610*/  LEA R10, P0, R0.reuse, R73, 0x1 ;  /* 0x00000049000a7211 */ /* 0x040fe200078008ff */
[----:B------:R0:W4:Y:S01]  /*0620*/  LDG.E.U16 R55, desc[UR10][R6.64] ;  /* 0x0000000a06377981 */ /* 0x000122000c1e1500 */
[-C--:B------:R-:W-:Y:S01]  /*0630*/  LEA.HI.X.SX32 R5, R11, R75.reuse, 0x1, P1 ;  /* 0x0000004b0b057211 */ /* 0x080fe200008f0eff */
[----:B-1----:R-:W-:Y:S01]  /*0640*/  IMAD R13, R19, 0x4, R15 ;  /* 0x00000004130d7824 */ /* 0x002fe200078e020f */
[----:B------:R-:W-:-:S02]  /*0650*/  LEA.HI.X.SX32 R11, R0, R75, 0x1, P0 ;  /* 0x0000004b000b7211 */ /* 0x000fc400000f0eff */
[C---:B------:R-:W-:Y:S01]  /*0660*/  LEA R8, P0, R14.reuse, R73, 0x1 ;  /* 0x000000490e087211 */ /* 0x040fe200078008ff */
[C---:B------:R-:W-:Y:S01]  /*0670*/  IMAD R0, R19.reuse, 0x4, R13 ;  /* 0x0000000413007824 */ /* 0x040fe200078e020d */
[----:B------:R1:W4:Y:S02]  /*0680*/  LDG.E.U16 R57, desc[UR10][R4.64] ;  /* 0x0000000a04397981 */ /* 0x000324000c1e1500 */
[----:B------:R-:W-:Y:S01]  /*0690*/  LEA.HI.X.SX32 R9, R14, R75, 0x1, P0 ;  /* 0x0000004b0e097211 */ /* 0x000fe200000f0eff */
[----:B------:R-:W-:Y:S01]  /*06a0*/  IMAD R14, R19, 0x4, R0 ;  /* 0x00000004130e7824 */ /* 0x000fe200078e0200 */
[----:B0-----:R-:W-:Y:S01]  /*06b0*/  LEA R2, P0, R15, R73, 0x1 ;  /* 0x000000490f027211 */ /* 0x001fe200078008ff */
[----:B------:R0:W4:Y:S03]  /*06c0*/  LDG.E.U16 R59, desc[UR10][R10.64] ;  /* 0x0000000a0a3b7981 */ /* 0x000126000c1e1500 */
[----:B------:R-:W-:Y:S01]  /*06d0*/  LEA R16, R19, R14, 0x2 ;  /* 0x0000000e13107211 */ /* 0x000fe200078e10ff */
[----:B------:R0:W4:Y:S01]  /*06e0*/  LDG.E.U16 R61, desc[UR10][R8.64] ;  /* 0x0000000a083d7981 */ /* 0x000122000c1e1500 */
[----:B------:R-:W-:-:S03]  /*06f0*/  LEA.HI.X.SX32 R3, R15, R75, 0x1, P0 ;  /* 0x0000004b0f037211 */ /* 0x000fc600000f0eff */
[C---:B------:R-:W-:Y:S01]  /*0700*/  IMAD R15, R19.reuse, 0x4, R16 ;  /* 0x00000004130f7824 */ /* 0x040fe200078e0210 */
[-C--:B------:R-:W-:Y:S01]  /*0710*/  LEA R6, P0, R14, R73.reuse, 0x1 ;  /* 0x000000490e067211 */ /* 0x080fe200078008ff */
[----:B------:R0:W4:Y:S02]  /*0720*/  LDG.E.U16 R63, desc[UR10][R2.64] ;  /* 0x0000000a023f7981 */ /* 0x000124000c1e1500 */
[----:B------:R-:W-:Y:S01]  /*0730*/  IMAD R17, R19, 0x4, R15 ;  /* 0x0000000413117824 */ /* 0x000fe200078e020f */
[----:B------:R-:W-:-:S03]  /*0740*/  LEA R12, P1, R13, R73, 0x1 ;  /* 0x000000490d0c7211 */ /* 0x000fc600078208ff */
[----:B-1----:R-:W-:Y:S01]  /*0750*/  IMAD R5, R19, 0x4, R17 ;  /* 0x0000000413057824 */ /* 0x002fe200078e0211 */
[----:B------:R-:W-:Y:S02]  /*0760*/  LEA.HI.X.SX32 R7, R14, R75, 0x1, P0 ;  /* 0x0000004b0e077211 */ /* 0x000fe400000f0eff */
[----:B0-----:R-:W-:Y:S02]  /*0770*/  LEA R10, P0, R15, R73, 0x1 ;  /* 0x000000490f0a7211 */ /* 0x001fe400078008ff */
[----:B------:R-:W-:Y:S01]  /*0780*/  LEA R18, R19, R5, 0x2 ;  /* 0x0000000513127211 */ /* 0x000fe200078e10ff */
[----:B------:R0:W4:Y:S01]  /*0790*/  LDG.E.U16 R67, desc[UR10][R6.64] ;  /* 0x0000000a06437981 */ /* 0x000122000c1e1500 */
[-C--:B------:R-:W-:Y:S02]  /*07a0*/  LEA.HI.X.SX32 R13, R13, R75.reuse, 0x1, P1 ;  /* 0x0000004b0d0d7211 */ /* 0x080fe400008f0eff */
[----:B------:R-:W-:Y:S02]  /*07b0*/  LEA.HI.X.SX32 R11, R15, R75, 0x1, P0 ;  /* 0x0000004b0f0b7211 */ /* 0x000fe400000f0eff */
[-C--:B------:R-:W-:Y:S01]  /*07c0*/  LEA R8, P1, R5, R73.reuse, 0x1 ;  /* 0x0000004905087211 */ /* 0x080fe200078208ff */
[----:B------:R-:W-:Y:S01]  /*07d0*/  IMAD R15, R19, 0x4, R18 ;  /* 0x00000004130f7824 */ /* 0x000fe200078e0212 */
[C---:B------:R-:W-:Y:S01]  /*07e0*/  LEA R4, P0, R0.reuse, R73, 0x1 ;  /* 0x0000004900047211 */ /* 0x040fe200078008ff */
[----:B------:R1:W4:Y:S01]  /*07f0*/  LDG.E.U16 R65, desc[UR10][R12.64] ;  /* 0x0000000a0c417981 */ /* 0x000322000c1e1500 */
[-C--:B------:R-:W-:Y:S01]  /*0800*/  LEA.HI.X.SX32 R9, R5, R75.reuse, 0x1, P1 ;  /* 0x0000004b05097211 */ /* 0x080fe200008f0eff */
[----:B------:R-:W-:Y:S01]  /*0810*/  IMAD R19, R19, 0x4, R15 ;  /* 0x0000000413137824 */ /* 0x000fe200078e020f */
[----:B------:R-:W-:Y:S01]  /*0820*/  LEA.HI.X.SX32 R5, R0, R75, 0x1, P0 ;  /* 0x0000004b00057211 */ /* 0x000fe200000f0eff */
[----:B------:R1:W4:Y:S01]  /*0830*/  LDG.E.U16 R71, desc[UR10][R10.64] ;  /* 0x0000000a0a477981 */ /* 0x000322000c1e1500 */
[----:B------:R-:W-:-:S02]  /*0840*/  LEA R2, P0, R16, R73, 0x1 ;  /* 0x0000004910027211 */ /* 0x000fc400078008ff */
[-C--:B0-----:R-:W-:Y:S01]  /*0850*/  LEA R6, P1, R17, R73.reuse, 0x1 ;  /* 0x0000004911067211 */ /* 0x081fe200078208ff */
[----:B------:R-:W4:Y:S01]  /*0860*/  LDG.E.U16 R9, desc[UR10][R8.64] ;  /* 0x0000000a08097981 */ /* 0x000f22000c1e1500 */
[----:B------:R-:W-:Y:S02]  /*0870*/  LEA R14, P2, R15, R73, 0x1 ;  /* 0x000000490f0e7211 */ /* 0x000fe400078408ff */
[-C--:B------:R-:W-:Y:S01]  /*0880*/  LEA.HI.X.SX32 R3, R16, R75.reuse, 0x1, P0 ;  /* 0x0000004b10037211 */ /* 0x080fe200000f0eff */
[----:B------:R-:W4:Y:S01]  /*0890*/  LDG.E.U16 R69, desc[UR10][R4.64] ;  /* 0x0000000a04457981 */ /* 0x000f22000c1e1500 */
[----:B------:R-:W-:Y:S02]  /*08a0*/  LEA.HI.X.SX32 R7, R17, R75, 0x1, P1 ;  /* 0x0000004b11077211 */ /* 0x000fe400008f0eff */
[-C--:B-1----:R-:W-:Y:S01]  /*08b0*/  LEA R12, P0, R18, R73.reuse, 0x1 ;  /* 0x00000049120c7211 */ /* 0x082fe200078008ff */
[----:B------:R-:W4:Y:S01]  /*08c0*/  LDG.E.U16 R17, desc[UR10][R2.64] ;  /* 0x0000000a02117981 */ /* 0x000f22000c1e1500 */
[----:B------:R-:W-:-:S02]  /*08d0*/  LEA R10, P1, R19, R73, 0x1 ;  /* 0x00000049130a7211 */ /* 0x000fc400078208ff */
[-C--:B------:R-:W-:Y:S01]  /*08e0*/  LEA.HI.X.SX32 R15, R15, R75.reuse, 0x1, P2 ;  /* 0x0000004b0f0f7211 */ /* 0x080fe200010f0eff */
[----:B------:R-:W4:Y:S01]  /*08f0*/  LDG.E.U16 R7, desc[UR10][R6.64] ;  /* 0x0000000a06077981 */ /* 0x000f22000c1e1500 */
[-C--:B------:R-:W-:Y:S02]  /*0900*/  LEA.HI.X.SX32 R13, R18, R75.reuse, 0x1, P0 ;  /* 0x0000004b120d7211 */ /* 0x080fe400000f0eff */
[----:B------:R-:W-:Y:S02]  /*0910*/  LEA.HI.X.SX32 R11, R19, R75, 0x1, P1 ;  /* 0x0000004b130b7211 */ /* 0x000fe400008f0eff */
[----:B------:R0:W4:Y:S04]  /*0920*/  LDG.E.U16 R15, desc[UR10][R14.64] ;  /* 0x0000000a0e0f7981 */ /* 0x000128000c1e1500 */
[----:B------:R-:W4:Y:S04]  /*0930*/  LDG.E.U16 R13, desc[UR10][R12.64] ;  /* 0x0000000a0c0d7981 */ /* 0x000f28000c1e1500 */
[----:B------:R-:W4:Y:S01]  /*0940*/  LDG.E.U16 R11, desc[UR10][R10.64] ;  /* 0x0000000a0a0b7981 */ /* 0x000f22000c1e1500 */
[----:B------:R-:W1:Y:S01]  /*0950*/  S2UR UR6, SR_CgaCtaId ;  /* 0x00000000000679c3 */ /* 0x000e620000008800 */
[----:B0-----:R-:W-:-:S02]  /*0960*/  LOP3.LUT R14, R107, 0x3f, RZ, 0xc0, !PT ;  /* 0x0000003f6b0e7812 */ /* 0x001fc400078ec0ff */
[----:B------:R-:W-:Y:S01]  /*0970*/  SHF.R.S32.HI R0, RZ, 0x6, R107 ;  /* 0x00000006ff007819 */ /* 0x000fe2000001146b */
[----:B------:R-:W-:Y:S02]  /*0980*/  UMOV UR4, 0x400 ;  /* 0x0000040000047882 */ /* 0x000fe40000000000 */
[----:B------:R-:W-:Y:S01]  /*0990*/  IMAD.SHL.U32 R3, R14, 0x2, RZ ;  /* 0x000000020e037824 */ /* 0x000fe200078e00ff */
[----:B------:R-:W-:-:S04]  /*09a0*/  SGXT R0, R0, 0x1 ;  /* 0x000000010000781a */ /* 0x000fc80000000200 */
[----:B------:R-:W-:-:S04]  /*09b0*/  LOP3.LUT R0, R3, 0x90, R0, 0x78, !PT ;  /* 0x0000009003007812 */ /* 0x000fc800078e7800 */
[----:B------:R-:W-:Y:S01]  /*09c0*/  LOP3.LUT R252, R0, 0x20, RZ, 0x3c, !PT ;  /* 0x0000002000fc7812 */ /* 0x000fe200078e3cff */
[----:B-1----:R-:W-:Y:S01]  /*09d0*/  ULEA UR6, UR6, UR4, 0x18 ;  /* 0x0000000406067291 */ /* 0x002fe2000f8ec0ff */
[----:B------:R-:W0:Y:S01]  /*09e0*/  LDCU UR4, c[0x0][0x3f0] ;  /* 0x00007e00ff0477ac */ /* 0x000e220008000800 */
[----:B------:R-:W-:Y:S01]  /*09f0*/  MOV R2, 0xff800000 ;  /* 0xff80000000027802 */ /* 0x000fe20000000f00 */
[----:B------:R-:W-:Y:S01]  /*0a00*/  IMAD.MOV.U32 R3, RZ, RZ, -0x800000 ;  /* 0xff800000ff037424 */ /* 0x000fe200078e00ff */
[----:B------:R-:W-:Y:S01]  /*0a10*/  MOV R66, 0x3f800000 ;  /* 0x3f80000000427802 */ /* 0x000fe20000000f00 */
[----:B------:R-:W-:Y:S01]  /*0a20*/  IMAD.MOV.U32 R4, RZ, RZ, -0x800000 ;  /* 0xff800000ff047424 */ /* 0x000fe200078e00ff */
[----:B------:R-:W-:Y:S01]  /*0a30*/  CS2R R100, SRZ ;  /* 0x0000000000647805 */ /* 0x000fe2000001ff00 */
[----:B------:R-:W-:Y:S01]  /*0a40*/  IMAD.MOV.U32 R5, RZ, RZ, -0x800000 ;  /* 0xff800000ff057424 */ /* 0x000fe200078e00ff */
[----:B------:R-:W-:Y:S01]  /*0a50*/  CS2R R102, SRZ ;  /* 0x0000000000667805 */ /* 0x000fe2000001ff00 */
[----:B0-----:R-:W-:Y:S01]  /*0a60*/  UISETP.GE.AND UP0, UPT, UR4, 0x1, UPT ;  /* 0x000000010400788c */ /* 0x001fe2000bf06270 */
[----:B------:R-:W-:Y:S01]  /*0a70*/  IMAD.MOV.U32 R68, RZ, RZ, 0x3f800000 ;  /* 0x3f800000ff447424 */ /* 0x000fe200078e00ff */
[----:B------:R-:W-:-:S02]  /*0a80*/  CS2R R96, SRZ ;  /* 0x0000000000607805 */ /* 0x000fc4000001ff00 */
[----:B------:R-:W-:Y:S02]  /*0a90*/  CS2R R98, SRZ ;  /* 0x0000000000627805 */ /* 0x000fe4000001ff00 */
[----:B------:R-:W-:Y:S02]  /*0aa0*/  CS2R R92, SRZ ;  /* 0x00000000005c7805 */ /* 0x000fe4000001ff00 */
[----:B------:R-:W-:Y:S02]  /*0ab0*/  CS2R R94, SRZ ;  /* 0x00000000005e7805 */ /* 0x000fe4000001ff00 */
[----:B------:R-:W-:Y:S02]  /*0ac0*/  CS2R R88, SRZ ;  /* 0x0000000000587805 */ /* 0x000fe4000001ff00 */
[----:B------:R-:W-:Y:S02]  /*0ad0*/  CS2R R90, SRZ ;  /* 0x00000000005a7805 */ /* 0x000fe4000001ff00 */
        /* <DEDUP_REMOVED lines=8> */
[C---:B------:R-:W-:Y:S02]  /*0b60*/  LOP3.LUT R114, R107.reuse, 0x7f, RZ, 0xc0, !PT ;  /* 0x0000007f6b727812 */ /* 0x040fe400078ec0ff */
[----:B------:R-:W-:Y:S01]  /*0b70*/  LOP3.LUT R6, R107, 0x60, RZ, 0xc0, !PT ;  /* 0x000000606b067812 */ /* 0x000fe200078ec0ff */
[----:B--2---:R-:W-:Y:S04]  /*0b80*/  STS.U16 [R0+UR6+0x4000], R21 ;  /* 0x0040001500007988 */ /* 0x004fe80008000406 */
[----:B---3--:R-:W-:Y:S04]  /*0b90*/  STS.U16 [R0+UR6+0x4200], R25 ;  /* 0x0042001900007988 */ /* 0x008fe80008000406 */
[----:B-----5:R-:W-:Y:S04]  /*0ba0*/  STS.U16 [R0+UR6+0x4400], R29 ;  /* 0x0044001d00007988 */ /* 0x020fe80008000406 */
[----:B----4-:R-:W-:Y:S04]  /*0bb0*/  STS.U16 [R0+UR6+0x4600], R33 ;  /* 0x0046002100007988 */ /* 0x010fe80008000406 */
[----:B------:R-:W-:Y:S04]  /*0bc0*/  STS.U16 [R0+UR6+0x4800], R37 ;  /* 0x0048002500007988 */ /* 0x000fe80008000406 */
[----:B------:R-:W-:Y:S04]  /*0bd0*/  STS.U16 [R0+UR6+0x4a00], R41 ;  /* 0x004a002900007988 */ /* 0x000fe80008000406 */
[----:B------:R-:W-:Y:S04]  /*0be0*/  STS.U16 [R0+UR6+0x4c00], R45 ;  /* 0x004c002d00007988 */ /* 0x000fe80008000406 */
[----:B------:R-:W-:Y:S04]  /*0bf0*/  STS.U16 [R0+UR6+0x4e00], R49 ;  /* 0x004e003100007988 */ /* 0x000fe80008000406 */
[----:B------:R-:W-:Y:S04]  /*0c00*/  STS.U16 [R0+UR6+0x5000], R53 ;  /* 0x0050003500007988 */ /* 0x000fe80008000406 */
[----:B------:R-:W-:Y:S04]  /*0c10*/  STS.U16 [R0+UR6+0x5200], R57 ;  /* 0x0052003900007988 */ /* 0x000fe80008000406 */
[----:B------:R-:W-:Y:S04]  /*0c20*/  STS.U16 [R0+UR6+0x5400], R61 ;  /* 0x0054003d00007988 */ /* 0x000fe80008000406 */
[----:B------:R0:W-:Y:S04]  /*0c30*/  STS.U16 [R0+UR6+0x5800], R67 ;  /* 0x0058004300007988 */ /* 0x0001e80008000406 */
[----:B------:R-:W-:Y:S04]  /*0c40*/  STS.U16 [R0+UR6+0x5600], R65 ;  /* 0x0056004100007988 */ /* 0x000fe80008000406 */
        /* <DEDUP_REMOVED lines=16> */
[----:B------:R-:W-:Y:S01]  /*0d50*/  STS.U16 [R252+UR6+0x5f00], R11 ;  /* 0x005f000bfc007988 */ /* 0x000fe20008000406 */
[----:B0-----:R-:W-:-:S03]  /*0d60*/  IMAD.MOV.U32 R67, RZ, RZ, 0x3f800000 ;  /* 0x3f800000ff437424 */ /* 0x001fc600078e00ff */
[----:B------:R0:W-:Y:S04]  /*0d70*/  STS.U16 [R252+UR6+0x5700], R69 ;  /* 0x00570045fc007988 */ /* 0x0001e80008000406 */
[----:B------:R1:W-:Y:S01]  /*0d80*/  STS.U16 [R252+UR6+0x5b00], R7 ;  /* 0x005b0007fc007988 */ /* 0x0003e20008000406 */
[----:B0-----:R-:W-:Y:S01]  /*0d90*/  IMAD.MOV.U32 R69, RZ, RZ, 0x3f800000 ;  /* 0x3f800000ff457424 */ /* 0x001fe200078e00ff */
[----:B-1----:R-:W-:Y:S01]  /*0da0*/  SHF.L.U32 R7, R107, 0x3, RZ ;  /* 0x000000036b077819 */ /* 0x002fe200000006ff */
[----:B------:R-:W-:Y:S06]  /*0db0*/  BRA.U !UP0, `(.L_x_0) ;  /* 0x0000005508d87547 */ /* 0x000fec000b800000 */
[----:B------:R-:W0:Y:S01]  /*0dc0*/  LDC R58, c[0x0][0x3d8] ;  /* 0x0000f600ff3a7b82 */ /* 0x000e220000000800 */
[----:B------:R-:W-:Y:S01]  /*0dd0*/  SHF.R.U32.HI R2, RZ, 0x6, R107 ;  /* 0x00000006ff027819 */ /* 0x000fe2000001166b */
[----:B------:R-:W1:Y:S01]  /*0de0*/  LDCU UR8, c[0x0][0x3c8] ;  /* 0x00007900ff0877ac */ /* 0x000e620008000800 */
[----:B------:R-:W-:Y:S01]  /*0df0*/  LOP3.LUT R4, R7, 0x30, RZ, 0xc0, !PT ;  /* 0x0000003007047812 */ /* 0x000fe200078ec0ff */
[C---:B------:R-:W-:Y:S01]  /*0e00*/  IMAD.SHL.U32 R9, R107.reuse, 0x80, RZ ;  /* 0x000000806b097824 */ /* 0x040fe200078e00ff */
[----:B------:R-:W-:Y:S01]  /*0e10*/  SGXT.U32 R2, R2, 0x1 ;  /* 0x000000010202781a */ /* 0x000fe20000000000 */
[----:B------:R-:W2:Y:S01]  /*0e20*/  LDCU.64 UR4, c[0x0][0x3d0] ;  /* 0x00007a00ff0477ac */ /* 0x000ea20008000a00 */
[C---:B------:R-:W-:Y:S01]  /*0e30*/  LOP3.LUT R5, R107.reuse, 0x7, RZ, 0xc0, !PT ;  /* 0x000000076b057812 */ /* 0x040fe200078ec0ff */
[----:B------:R-:W3:Y:S01]  /*0e40*/  LDC.64 R64, c[0x0][0x390] ;  /* 0x0000e400ff407b82 */ /* 0x000ee20000000a00 */
[----:B------:R-:W-:Y:S01]  /*0e50*/  SHF.L.U32 R7, R107, 0x1, RZ ;  /* 0x000000016b077819 */ /* 0x000fe200000006ff */
[----:B------:R-:W4:Y:S01]  /*0e60*/  LDCU.64 UR12, c[0x0][0x388] ;  /* 0x00007100ff0c77ac */ /* 0x000f220008000a00 */
[C---:B------:R-:W-:Y:S01]  /*0e70*/  LEA R4, R5.reuse, R4, 0x6 ;  /* 0x0000000405047211 */ /* 0x040fe200078e30ff */
[C-C-:B------:R-:W-:Y:S01]  /*0e80*/  IMAD R18, R5.reuse, 0x4, R6.reuse ;  /* 0x0000000405127824 */ /* 0x140fe200078e0206 */
[----:B------:R-:W-:Y:S01]  /*0e90*/  SHF.R.U32.HI R19, RZ, 0x1, R6 ;  /* 0x00000001ff137819 */ /* 0x000fe20000011606 */
[----:B------:R-:W-:Y:S01]  /*0ea0*/  IMAD.SHL.U32 R6, R5, 0x10, RZ ;  /* 0x0000001005067824 */ /* 0x000fe200078e00ff */
[----:B------:R-:W-:Y:S01]  /*0eb0*/  LOP3.LUT R8, R107, 0x10, RZ, 0xc0, !PT ;  /* 0x000000106b087812 */ /* 0x000fe200078ec0ff */
[----:B------:R-:W0:Y:S01]  /*0ec0*/  LDCU UR9, c[0x0][0x3a8] ;  /* 0x00007500ff0977ac */ /* 0x000e220008000800 */
[----:B------:R-:W-:-:S02]  /*0ed0*/  LOP3.LUT R5, R4, 0x10, R7, 0x78, !PT ;  /* 0x0000001004057812 */ /* 0x000fc400078e7807 */
[----:B------:R-:W-:Y:S01]  /*0ee0*/  LOP3.LUT R11, R6, 0x30, R7, 0x78, !PT ;  /* 0x00000030060b7812 */ /* 0x000fe200078e7807 */
[----:B------:R-:W-:Y:S01]  /*0ef0*/  IMAD R4, R8, 0x4, R19 ;  /* 0x0000000408047824 */ /* 0x000fe200078e0213 */
[----:B------:R-:W-:Y:S01]  /*0f00*/  LOP3.LUT R9, R6, 0x780, R9, 0xf8, !PT ;  /* 0x0000078006097812 */ /* 0x000fe200078ef809 */
[----:B------:R-:W-:Y:S02]  /*0f10*/  IMAD R6, R8, 0x20, R5 ;  /* 0x0000002008067824 */ /* 0x000fe400078e0205 */
[----:B0-----:R-:W-:Y:S01]  /*0f20*/  IMAD R10, R2, R58, RZ ;  /* 0x0000003a020a7224 */ /* 0x001fe200078e02ff */
[----:B--2---:R-:W-:Y:S01]  /*0f30*/  UIMAD UR4, UR7, UR4, URZ ;  /* 0x00000004070472a4 */ /* 0x004fe2000f8e02ff */
[----:B------:R-:W0:Y:S01]  /*0f40*/  LDC.64 R2, c[0x0][0x3c0] ;  /* 0x0000f000ff027b82 */ /* 0x000e220000000a00 */
[----:B-1----:R-:W-:Y:S02]  /*0f50*/  IMAD R5, R114, UR8, RZ ;  /* 0x0000000872057c24 */ /* 0x002fe4000f8e02ff */
[----:B------:R-:W-:Y:S01]  /*0f60*/  IMAD R12, R58, 0x2, R10 ;  /* 0x000000023a0c7824 */ /* 0x000fe200078e020a */
[----:B------:R-:W-:Y:S01]  /*0f70*/  USHF.L.U32 UR8, UR4, 0x1, URZ ;  /* 0x0000000104087899 */ /* 0x000fe200080006ff */
[----:B------:R-:W-:-:S02]  /*0f80*/  IMAD.U32 R7, R18, 0x40, R11 ;  /* 0x0000004012077824 */ /* 0x000fc400078e000b */
[----:B------:R-:W-:Y:S02]  /*0f90*/  IMAD R13, R58, 0x2, R12 ;  /* 0x000000023a0d7824 */ /* 0x000fe400078e020c */
[----:B------:R-:W-:Y:S01]  /*0fa0*/  IMAD.U32 R8, R18, 0x20, R11 ;  /* 0x0000002012087824 */ /* 0x000fe200078e000b */
[----:B------:R-:W-:Y:S01]  /*0fb0*/  STL.64 [R1+0x240], R6 ;  /* 0x0002400601007387 */ /* 0x000fe20000100a00 */
[C---:B------:R-:W-:Y:S02]  /*0fc0*/  IMAD R15, R58.reuse, 0x2, R13 ;  /* 0x000000023a0f7824 */ /* 0x040fe400078e020d */
[C---:B------:R-:W-:Y:S01]  /*0fd0*/  IMAD.SHL.U32 R19, R5.reuse, 0x2, RZ ;  /* 0x0000000205137824 */ /* 0x040fe200078e00ff */
[----:B------:R1:W-:Y:S01]  /*0fe0*/  STL.64 [R1+0x248], R8 ;  /* 0x0002480801007387 */ /* 0x0003e20000100a00 */
[----:B------:R-:W-:Y:S01]  /*0ff0*/  IMAD.HI R5, R5, 0x2, RZ ;  /* 0x0000000205057827 */ /* 0x000fe200078e02ff */
[----:B------:R-:W-:-:S03]  /*1000*/  LEA R16, R58, R15, 0x1 ;  /* 0x0000000f3a107211 */ /* 0x000fc600078e08ff */
[----:B------:R-:W-:Y:S01]  /*1010*/  IMAD R14, R14, UR5, RZ ;  /* 0x000000050e0e7c24 */ /* 0x000fe2000f8e02ff */
[----:B------:R-:W-:Y:S01]  /*1020*/  UIMAD.WIDE UR4, UR4, 0x2, URZ ;  /* 0x00000002040478a5 */ /* 0x000fe2000f8e02ff */
[----:B------:R-:W-:Y:S02]  /*1030*/  IMAD R17, R58, 0x2, R16 ;  /* 0x000000023a117824 */ /* 0x000fe400078e0210 */
[----:B0-----:R-:W-:Y:S01]  /*1040*/  IMAD R2, R2, UR7, RZ ;  /* 0x0000000702027c24 */ /* 0x001fe2000f8e02ff */
[----:B------:R-:W-:Y:S01]  /*1050*/  SHF.L.U32 R11, R14, 0x1, RZ ;  /* 0x000000010e0b7819 */ /* 0x000fe200000006ff */
[----:B------:R-:W-:Y:S01]  /*1060*/  IMAD R20, R58, 0x2, R17 ;  /* 0x000000023a147824 */ /* 0x000fe200078e0211 */
[----:B------:R-:W-:Y:S01]  /*1070*/  SHF.L.U32 R68, R3, 0x5, RZ ;  /* 0x0000000503447819 */ /* 0x000fe200000006ff */
[----:B------:R-:W-:Y:S01]  /*1080*/  IMAD.SHL.U32 R18, R2, 0x2, RZ ;  /* 0x0000000202127824 */ /* 0x000fe200078e00ff */
[----:B---3--:R-:W-:Y:S01]  /*1090*/  IADD3 R64, P2, P3, R11, UR8, R64 ;  /* 0x000000080b407c10 */ /* 0x008fe2000fb5e040 */
[----:B------:R-:W-:Y:S01]  /*10a0*/  IMAD R21, R58, 0x2, R20 ;  /* 0x000000023a157824 */ /* 0x000fe200078e0214 */
[----:B------:R-:W-:Y:S01]  /*10b0*/  UMOV UR4, URZ ;  /* 0x000000ff00047c82 */ /* 0x000fe20008000000 */
[----:B------:R-:W-:Y:S01]  /*10c0*/  IMAD.HI R2, R2, 0x2, RZ ;  /* 0x0000000202027827 */ /* 0x000fe200078e02ff */
[----:B----4-:R-:W-:Y:S01]  /*10d0*/  IADD3 R18, P0, P1, R19, UR12, R18 ;  /* 0x0000000c13127c10 */ /* 0x010fe2000f91e012 */
[----:B------:R-:W0:Y:S01]  /*10e0*/  LDCU UR12, c[0x0][0x3f0] ;  /* 0x00007e00ff0c77ac */ /* 0x000e220008000800 */
[----:B------:R-:W-:Y:S01]  /*10f0*/  LEA R22, R58, R21, 0x1 ;  /* 0x000000153a167211 */ /* 0x000fe200078e08ff */
[----:B------:R-:W-:Y:S01]  /*1100*/  IMAD.HI R14, R14, 0x2, RZ ;  /* 0x000000020e0e7827 */ /* 0x000fe200078e02ff */
[----:B------:R-:W-:-:S02]  /*1110*/  IADD3.X R19, PT, PT, R5, UR13, R2, P0, P1 ;  /* 0x0000000d05137c10 */ /* 0x000fc400087e2402 */
[-C--:B------:R-:W-:Y:S01]  /*1120*/  LEA R40, P0, R10, R64.reuse, 0x1 ;  /* 0x000000400a287211 */ /* 0x080fe200078008ff */
[----:B------:R-:W-:Y:S01]  /*1130*/  IMAD R23, R58, 0x2, R22 ;  /* 0x000000023a177824 */ /* 0x000fe200078e0216 */
[----:B------:R-:W-:Y:S01]  /*1140*/  IADD3.X R65, PT, PT, R14, UR5, R65, P2, P3 ;  /* 0x000000050e417c10 */ /* 0x000fe200097e6441 */
[C---:B------:R-:W-:Y:S01]  /*1150*/  IMAD R231, R3.reuse, 0x42, RZ ;  /* 0x0000004203e77824 */ /* 0x040fe200078e02ff */
[-C--:B------:R-:W-:Y:S01]  /*1160*/  LEA R38, P1, R12, R64.reuse, 0x1 ;  /* 0x000000400c267211 */ /* 0x080fe200078208ff */
[----:B------:R-:W-:Y:S01]  /*1170*/  IMAD R24, R58, 0x2, R23 ;  /* 0x000000023a187824 */ /* 0x000fe200078e0217 */
[-C--:B------:R-:W-:Y:S01]  /*1180*/  LEA.HI.X.SX32 R41, R10, R65.reuse, 0x1, P0 ;  /* 0x000000410a297211 */ /* 0x080fe200000f0eff */
[----:B------:R-:W-:Y:S01]  /*1190*/  IMAD R235, R3, 0x44, RZ ;  /* 0x0000004403eb7824 */ /* 0x000fe200078e02ff */
[CC--:B------:R-:W-:Y:S01]  /*11a0*/  LEA R36, P2, R13.reuse, R64.reuse, 0x1 ;  /* 0x000000400d247211 */ /* 0x0c0fe200078408ff */
[----:B------:R-:W-:Y:S01]  /*11b0*/  IMAD R25, R58, 0x2, R24 ;  /* 0x000000023a197824 */ /* 0x000fe200078e0218 */
[-C--:B------:R-:W-:Y:S01]  /*11c0*/  LEA.HI.X.SX32 R39, R12, R65.reuse, 0x1, P1 ;  /* 0x000000410c277211 */ /* 0x080fe200008f0eff */
[----:B------:R-:W-:Y:S01]  /*11d0*/  STL.64 [R1+0x40], R40 ;  /* 0x0000402801007387 */ /* 0x000fe20000100a00 */
[-C--:B------:R-:W-:Y:S01]  /*11e0*/  LEA.HI.X.SX32 R37, R13, R65.reuse, 0x1, P2 ;  /* 0x000000410d257211 */ /* 0x080fe200010f0eff */
[----:B------:R-:W-:Y:S01]  /*11f0*/  IMAD R26, R58, 0x2, R25 ;  /* 0x000000023a1a7824 */ /* 0x000fe200078e0219 */
[-C--:B-1----:R-:W-:Y:S01]  /*1200*/  LEA R8, P1, R16, R64.reuse, 0x1 ;  /* 0x0000004010087211 */ /* 0x082fe200078208ff */
[----:B------:R-:W-:Y:S01]  /*1210*/  IMAD R223, R3, 0x21, RZ ;  /* 0x0000002103df7824 */ /* 0x000fe200078e02ff */
[----:B------:R-:W-:Y:S01]  /*1220*/  LEA R6, P2, R17, R64, 0x1 ;  /* 0x0000004011067211 */ /* 0x000fe200078408ff */
[----:B------:R-:W-:Y:S01]  /*1230*/  IMAD R27, R58, 0x2, R26 ;  /* 0x000000023a1b7824 */ /* 0x000fe200078e021a */
[----:B------:R1:W-:Y:S01]  /*1240*/  STL.64 [R1+0x30], R36 ;  /* 0x0000302401007387 */ /* 0x0003e20000100a00 */
[-C--:B------:R-:W-:Y:S01]  /*1250*/  LEA.HI.X.SX32 R9, R16, R65.reuse, 0x1, P1 ;  /* 0x0000004110097211 */ /* 0x080fe200008f0eff */
[----:B------:R-:W-:Y:S01]  /*1260*/  IMAD R227, R3, 0x22, RZ ;  /* 0x0000002203e37824 */ /* 0x000fe200078e02ff */
[----:B------:R-:W-:Y:S01]  /*1270*/  LEA.HI.X.SX32 R7, R17, R65, 0x1, P2 ;  /* 0x0000004111077211 */ /* 0x000fe200010f0eff */
[----:B------:R-:W-:Y:S01]  /*1280*/  IMAD R28, R58, 0x2, R27 ;  /* 0x000000023a1c7824 */ /* 0x000fe200078e021b */
[----:B------:R-:W-:Y:S01]  /*1290*/  STL.64 [R1+0x38], R38 ;  /* 0x0000382601007387 */ /* 0x000fe20000100a00 */
[----:B------:R-:W-:-:S02]  /*12a0*/  IMAD R219, R3, 0x11, RZ ;  /* 0x0000001103db7824 */ /* 0x000fc400078e02ff */
[C---:B------:R-:W-:Y:S01]  /*12b0*/  IMAD R189, R3.reuse, 0x24, RZ ;  /* 0x0000002403bd7824 */ /* 0x040fe200078e02ff */
[C---:B------:R-:W-:Y:S01]  /*12c0*/  LEA R29, R58.reuse, R28, 0x1 ;  /* 0x0000001c3a1d7211 */ /* 0x040fe200078e08ff */
[----:B------:R-:W-:Y:S01]  /*12d0*/  IMAD R237, R3, 0x46, RZ ;  /* 0x0000004603ed7824 */ /* 0x000fe200078e02ff */
[----:B-1----:R-:W-:Y:S01]  /*12e0*/  LEA R36, P0, R15, R64, 0x1 ;  /* 0x000000400f247211 */ /* 0x002fe200078008ff */
[----:B------:R-:W-:Y:S02]  /*12f0*/  IMAD R197, R3, 0x12, RZ ;  /* 0x0000001203c57824 */ /* 0x000fe400078e02ff */
[C---:B------:R-:W-:Y:S01]  /*1300*/  IMAD R30, R58.reuse, 0x2, R29 ;  /* 0x000000023a1e7824 */ /* 0x040fe200078e021d */
[----:B------:R-:W-:Y:S01]  /*1310*/  LEA.HI.X.SX32 R37, R15, R65, 0x1, P0 ;  /* 0x000000410f257211 */ /* 0x000fe200000f0eff */
[C---:B------:R-:W-:Y:S02]  /*1320*/  IMAD R112, R3.reuse, 0x4e, RZ ;  /* 0x0000004e03707824 */ /* 0x040fe400078e02ff */
[C---:B------:R-:W-:Y:S01]  /*1330*/  IMAD R239, R3.reuse, 0x48, RZ ;  /* 0x0000004803ef7824 */ /* 0x040fe200078e02ff */
[----:B------:R-:W-:Y:S01]  /*1340*/  LEA R31, R58, R30, 0x1 ;  /* 0x0000001e3a1f7211 */ /* 0x000fe200078e08ff */
[----:B------:R1:W-:Y:S01]  /*1350*/  STL.64 [R1+0x28], R36 ;  /* 0x0000282401007387 */ /* 0x0003e20000100a00 */
[----:B------:R-:W-:-:S02]  /*1360*/  IMAD R153, R3, 0x26, RZ ;  /* 0x0000002603997824 */ /* 0x000fc400078e02ff */
[C---:B------:R-:W-:Y:S01]  /*1370*/  LEA R32, R58.reuse, R31, 0x1 ;  /* 0x0000001f3a207211 */ /* 0x040fe200078e08ff */
[----:B------:R2:W-:Y:S01]  /*1380*/  STL.64 [R1+0x20], R8 ;  /* 0x0000200801007387 */ /* 0x0005e20000100a00 */
[----:B------:R-:W-:Y:S01]  /*1390*/  IMAD R211, R3, 0x23, RZ ;  /* 0x0000002303d37824 */ /* 0x000fe200078e02ff */
[----:B------:R-:W-:Y:S01]  /*13a0*/  IADD3 R238, P5, PT, R239, R18, RZ ;  /* 0x00000012efee7210 */ /* 0x000fe20007fbe0ff */
[C---:B------:R-:W-:Y:S01]  /*13b0*/  IMAD R241, R3.reuse, 0x4a, RZ ;  /* 0x0000004a03f17824 */ /* 0x040fe200078e02ff */
[----:B------:R3:W-:Y:S01]  /*13c0*/  STL.64 [R1+0x18], R6 ;  /* 0x0000180601007387 */ /* 0x0007e20000100a00 */
[----:B------:R-:W-:Y:S02]  /*13d0*/  IMAD R33, R58, 0x2, R32 ;  /* 0x000000023a217824 */ /* 0x000fe400078e0220 */
[----:B------:R-:W-:Y:S01]  /*13e0*/  IMAD R110, R3, 0x4c, RZ ;  /* 0x0000004c036e7824 */ /* 0x000fe200078e02ff */
[----:B-1----:R-:W-:Y:S01]  /*13f0*/  LEA R36, P0, R20, R64, 0x1 ;  /* 0x0000004014247211 */ /* 0x002fe200078008ff */
[----:B------:R-:W-:-:S02]  /*1400*/  IMAD R34, R58, 0x2, R33 ;  /* 0x000000023a227824 */ /* 0x000fc400078e0221 */
[----:B------:R-:W-:Y:S01]  /*1410*/  IMAD R203, R3, 0x9, RZ ;  /* 0x0000000903cb7824 */ /* 0x000fe200078e02ff */
[-C--:B------:R-:W-:Y:S01]  /*1420*/  LEA.HI.X.SX32 R37, R20, R65.reuse, 0x1, P0 ;  /* 0x0000004114257211 */ /* 0x080fe200000f0eff */
[----:B------:R-:W-:Y:S01]  /*1430*/  IMAD R35, R58, 0x2, R34 ;  /* 0x000000023a237824 */ /* 0x000fe200078e0222 */
[-C--:B--2---:R-:W-:Y:S01]  /*1440*/  LEA R8, P1, R21, R64.reuse, 0x1 ;  /* 0x0000004015087211 */ /* 0x084fe200078208ff */
[----:B------:R-:W-:Y:S01]  /*1450*/  IMAD R151, R3, 0x27, RZ ;  /* 0x0000002703977824 */ /* 0x000fe200078e02ff */
[-C--:B---3--:R-:W-:Y:S01]  /*1460*/  LEA R6, P2, R22, R64.reuse, 0x1 ;  /* 0x0000004016067211 */ /* 0x088fe200078408ff */
[----:B------:R-:W-:Y:S01]  /*1470*/  IMAD R2, R58, 0x2, R35 ;  /* 0x000000023a027824 */ /* 0x000fe200078e0223 */
[-C--:B------:R-:W-:Y:S01]  /*1480*/  LEA.HI.X.SX32 R9, R21, R65.reuse, 0x1, P1 ;  /* 0x0000004115097211 */ /* 0x080fe200008f0eff */
[----:B------:R1:W-:Y:S01]  /*1490*/  STL.64 [R1+0x10], R36 ;  /* 0x0000102401007387 */ /* 0x0003e20000100a00 */
[-C--:B------:R-:W-:Y:S01]  /*14a0*/  LEA R248, P1, R24, R64.reuse, 0x1 ;  /* 0x0000004018f87211 */ /* 0x080fe200078208ff */
[----:B------:R-:W-:Y:S01]  /*14b0*/  IMAD R5, R58, 0x2, R2 ;  /* 0x000000023a057824 */ /* 0x000fe200078e0202 */
[----:B------:R-:W-:Y:S01]  /*14c0*/  LEA.HI.X.SX32 R7, R22, R65, 0x1, P2 ;  /* 0x0000004116077211 */ /* 0x000fe200010f0eff */
[----:B------:R2:W-:Y:S01]  /*14d0*/  STL.64 [R1+0x8], R8 ;  /* 0x0000080801007387 */ /* 0x0005e20000100a00 */
[-C--:B------:R-:W-:Y:S01]  /*14e0*/  LEA R250, P0, R23, R64.reuse, 0x1 ;  /* 0x0000004017fa7211 */ /* 0x080fe200078008ff */
[C---:B------:R-:W-:Y:S01]  /*14f0*/  IMAD R137, R3.reuse, 0x28, RZ ;  /* 0x0000002803897824 */ /* 0x040fe200078e02ff */
[----:B------:R-:W-:Y:S01]  /*1500*/  LEA R11, R58, R5, 0x1 ;  /* 0x000000053a0b7211 */ /* 0x000fe200078e08ff */
[----:B------:R3:W-:Y:S01]  /*1510*/  STL.64 [R1], R6 ;  /* 0x0000000601007387 */ /* 0x0007e20000100a00 */
[-C--:B------:R-:W-:Y:S01]  /*1520*/  LEA.HI.X.SX32 R249, R24, R65.reuse, 0x1, P1 ;  /* 0x0000004118f97211 */ /* 0x080fe200008f0eff */
[----:B------:R-:W-:Y:S01]  /*1530*/  IMAD R155, R3, 0x13, RZ ;  /* 0x00000013039b7824 */ /* 0x000fe200078e02ff */
[-C--:B------:R-:W-:Y:S01]  /*1540*/  LEA R246, P2, R25, R64.reuse, 0x1 ;  /* 0x0000004019f67211 */ /* 0x080fe200078408ff */
[C---:B------:R-:W-:Y:S01]  /*1550*/  IMAD R10, R58.reuse, 0x2, R11 ;  /* 0x000000023a0a7824 */ /* 0x040fe200078e020b */
[-C--:B------:R-:W-:Y:S01]  /*1560*/  LEA R242, P1, R27, R64.reuse, 0x1 ;  /* 0x000000401bf27211 */ /* 0x080fe200078208ff */
[----:B------:R-:W-:Y:S01]  /*1570*/  IMAD R185, R3, 0x25, RZ ;  /* 0x0000002503b97824 */ /* 0x000fe200078e02ff */
[-C--:B------:R-:W-:Y:S01]  /*1580*/  LEA.HI.X.SX32 R251, R23, R65.reuse, 0x1, P0 ;  /* 0x0000004117fb7211 */ /* 0x080fe200000f0eff */
[C---:B------:R-:W-:Y:S01]  /*1590*/  IMAD R12, R58.reuse, 0x2, R10 ;  /* 0x000000023a0c7824 */ /* 0x040fe200078e020a */
[-C--:B------:R-:W-:Y:S01]  /*15a0*/  LEA.HI.X.SX32 R247, R25, R65.reuse, 0x1, P2 ;  /* 0x0000004119f77211 */ /* 0x080fe200010f0eff */
[----:B------:R-:W-:Y:S01]  /*15b0*/  IMAD R143, R3, 0xa, RZ ;  /* 0x0000000a038f7824 */ /* 0x000fe200078e02ff */
[----:B------:R-:W-:Y:S01]  /*15c0*/  LEA.HI.X.SX32 R243, R27, R65, 0x1, P1 ;  /* 0x000000411bf37211 */ /* 0x000fe200008f0eff */
[----:B------:R-:W-:Y:S01]  /*15d0*/  IMAD R13, R58, 0x2, R12 ;  /* 0x000000023a0d7824 */ /* 0x000fe200078e020c */
[-C--:B------:R-:W-:Y:S01]  /*15e0*/  LEA R232, P2, R28, R64.reuse, 0x1 ;  /* 0x000000401ce87211 */ /* 0x080fe200078408ff */
[C---:B------:R-:W-:Y:S01]  /*15f0*/  IMAD R193, R3.reuse, 0x54, RZ ;  /* 0x0000005403c17824 */ /* 0x040fe200078e02ff */
[-C--:B------:R-:W-:Y:S01]  /*1600*/  LEA R224, P1, R30, R64.reuse, 0x1 ;  /* 0x000000401ee07211 */ /* 0x080fe200078208ff */
[C---:B------:R-:W-:Y:S01]  /*1610*/  IMAD R141, R3.reuse, 0x14, RZ ;  /* 0x00000014038d7824 */ /* 0x040fe200078e02ff */
[----:B------:R-:W-:Y:S01]  /*1620*/  LEA R14, R58, R13, 0x1 ;  /* 0x0000000d3a0e7211 */ /* 0x000fe200078e08ff */
[C---:B------:R-:W-:Y:S01]  /*1630*/  IMAD R215, R3.reuse, 0x50, RZ ;  /* 0x0000005003d77824 */ /* 0x040fe200078e02ff */
[-C--:B------:R-:W-:Y:S01]  /*1640*/  LEA R244, P0, R26, R64.reuse, 0x1 ;  /* 0x000000401af47211 */ /* 0x080fe200078008ff */
[C---:B------:R-:W-:Y:S01]  /*1650*/  IMAD R129, R3.reuse, 0x2a, RZ ;  /* 0x0000002a03817824 */ /* 0x040fe200078e02ff */
[-C--:B------:R-:W-:Y:S01]  /*1660*/  LEA.HI.X.SX32 R233, R28, R65.reuse, 0x1, P2 ;  /* 0x000000411ce97211 */ /* 0x080fe200010f0eff */
[----:B------:R-:W-:Y:S01]  /*1670*/  IMAD R15, R58, 0x2, R14 ;  /* 0x000000023a0f7824 */ /* 0x000fe200078e020e */
[-C--:B------:R-:W-:Y:S01]  /*1680*/  LEA.HI.X.SX32 R225, R30, R65.reuse, 0x1, P1 ;  /* 0x000000411ee17211 */ /* 0x080fe200008f0eff */
[----:B------:R-:W-:Y:S01]  /*1690*/  IMAD R147, R3, 0x5, RZ ;  /* 0x0000000503937824 */ /* 0x000fe200078e02ff */
[-C--:B------:R-:W-:Y:S01]  /*16a0*/  LEA R220, P2, R31, R64.reuse, 0x1 ;  /* 0x000000401fdc7211 */ /* 0x080fe200078408ff */
[----:B------:R-:W-:Y:S01]  /*16b0*/  IMAD R16, R58, 0x2, R15 ;  /* 0x000000023a107824 */ /* 0x000fe200078e020f */
[-C--:B------:R-:W-:Y:S01]  /*16c0*/  LEA R212, P1, R33, R64.reuse, 0x1 ;  /* 0x0000004021d47211 */ /* 0x080fe200078208ff */
[----:B------:R-:W-:Y:S01]  /*16d0*/  IMAD R207, R3, 0x52, RZ ;  /* 0x0000005203cf7824 */ /* 0x000fe200078e02ff */
[-C--:B------:R-:W-:Y:S01]  /*16e0*/  LEA.HI.X.SX32 R245, R26, R65.reuse, 0x1, P0 ;  /* 0x000000411af57211 */ /* 0x080fe200000f0eff */
[C---:B------:R-:W-:Y:S01]  /*16f0*/  IMAD R17, R58.reuse, 0x2, R16 ;  /* 0x000000023a117824 */ /* 0x040fe200078e0210 */
[-C--:B------:R-:W-:Y:S01]  /*1700*/  LEA R228, P0, R29, R64.reuse, 0x1 ;  /* 0x000000401de47211 */ /* 0x080fe200078008ff */
[----:B------:R-:W-:Y:S01]  /*1710*/  IMAD R115, R3, 0x2c, RZ ;  /* 0x0000002c03737824 */ /* 0x000fe200078e02ff */
[----:B------:R-:W-:Y:S01]  /*1720*/  LEA.HI.X.SX32 R221, R31, R65, 0x1, P2 ;  /* 0x000000411fdd7211 */ /* 0x000fe200010f0eff */
[C---:B------:R-:W-:Y:S01]  /*1730*/  IMAD R131, R3.reuse, 0x15, RZ ;  /* 0x0000001503837824 */ /* 0x040fe200078e02ff */
[----:B------:R-:W-:Y:S01]  /*1740*/  LEA R20, R58, R17, 0x1 ;  /* 0x000000113a147211 */ /* 0x000fe200078e08ff */
[----:B------:R-:W-:Y:S01]  /*1750*/  IMAD R187, R3, 0x56, RZ ;  /* 0x0000005603bb7824 */ /* 0x000fe200078e02ff */
[-C--:B------:R-:W-:Y:S01]  /*1760*/  LEA.HI.X.SX32 R213, R33, R65.reuse, 0x1, P1 ;  /* 0x0000004121d57211 */ /* 0x080fe200008f0eff */
[C---:B------:R-:W-:Y:S01]  /*1770*/  IMAD R133, R3.reuse, 0x29, RZ ;  /* 0x0000002903857824 */ /* 0x040fe200078e02ff */
[-C--:B------:R-:W-:Y:S01]  /*1780*/  LEA R208, P2, R34, R64.reuse, 0x1 ;  /* 0x0000004022d07211 */ /* 0x080fe200078408ff */
[----:B------:R-:W-:Y:S01]  /*1790*/  IMAD R21, R58, 0x2, R20 ;  /* 0x000000023a157824 */ /* 0x000fe200078e0214 */
[-C--:B------:R-:W-:Y:S01]  /*17a0*/  LEA R200, P1, R2, R64.reuse, 0x1 ;  /* 0x0000004002c87211 */ /* 0x080fe200078208ff */
[----:B------:R-:W-:Y:S01]  /*17b0*/  IMAD R119, R3, 0x16, RZ ;  /* 0x0000001603777824 */ /* 0x000fe200078e02ff */
[-C--:B------:R-:W-:Y:S01]  /*17c0*/  LEA.HI.X.SX32 R229, R29, R65.reuse, 0x1, P0 ;  /* 0x000000411de57211 */ /* 0x080fe200000f0eff */
[----:B------:R-:W-:Y:S01]  /*17d0*/  IMAD R22, R58, 0x2, R21 ;  /* 0x000000023a167824 */ /* 0x000fe200078e0215 */
[-C--:B------:R-:W-:Y:S01]  /*17e0*/  LEA R216, P0, R32, R64.reuse, 0x1 ;  /* 0x0000004020d87211 */ /* 0x080fe200078008ff */
[C---:B------:R-:W-:Y:S01]  /*17f0*/  IMAD R149, R3.reuse, 0x58, RZ ;  /* 0x0000005803957824 */ /* 0x040fe200078e02ff */
[-C--:B------:R-:W-:Y:S01]  /*1800*/  LEA.HI.X.SX32 R209, R34, R65.reuse, 0x1, P2 ;  /* 0x0000004122d17211 */ /* 0x080fe200010f0eff */
[----:B------:R-:W-:Y:S01]  /*1810*/  IMAD R23, R58, 0x2, R22 ;  /* 0x000000023a177824 */ /* 0x000fe200078e0216 */
[----:B------:R-:W-:Y:S01]  /*1820*/  LEA.HI.X.SX32 R201, R2, R65, 0x1, P1 ;  /* 0x0000004102c97211 */ /* 0x000fe200008f0eff */
[----:B------:R-:W-:Y:S01]  /*1830*/  IMAD R108, R3, 0x2e, RZ ;  /* 0x0000002e036c7824 */ /* 0x000fe200078e02ff */
[-C--:B------:R-:W-:Y:S01]  /*1840*/  LEA R198, P2, R5, R64.reuse, 0x1 ;  /* 0x0000004005c67211 */ /* 0x080fe200078408ff */
[C---:B------:R-:W-:Y:S01]  /*1850*/  IMAD R125, R3.reuse, 0x2b, RZ ;  /* 0x0000002b037d7824 */ /* 0x040fe200078e02ff */
[----:B------:R-:W-:Y:S01]  /*1860*/  LEA R24, R58, R23, 0x1 ;  /* 0x000000173a187211 */ /* 0x000fe200078e08ff */
[C---:B------:R-:W-:Y:S01]  /*1870*/  IMAD R145, R3.reuse, 0x5a, RZ ;  /* 0x0000005a03917824 */ /* 0x040fe200078e02ff */
[-C--:B------:R-:W-:Y:S01]  /*1880*/  LEA.HI.X.SX32 R217, R32, R65.reuse, 0x1, P0 ;  /* 0x0000004120d97211 */ /* 0x080fe200000f0eff */
[----:B------:R-:W-:Y:S01]  /*1890*/  IMAD R139, R3, 0x5c, RZ ;  /* 0x0000005c038b7824 */ /* 0x000fe200078e02ff */
[-C--:B------:R-:W-:Y:S01]  /*18a0*/  LEA R204, P0, R35, R64.reuse, 0x1 ;  /* 0x0000004023cc7211 */ /* 0x080fe200078008ff */
[----:B------:R-:W-:Y:S01]  /*18b0*/  IMAD R25, R58, 0x2, R24 ;  /* 0x000000023a197824 */ /* 0x000fe200078e0218 */
[-C--:B------:R-:W-:Y:S01]  /*18c0*/  LEA.HI.X.SX32 R199, R5, R65.reuse, 0x1, P2 ;  /* 0x0000004105c77211 */ /* 0x080fe200010f0eff */
[----:B------:R-:W-:Y:S01]  /*18d0*/  IMAD R121, R3, 0xb, RZ ;  /* 0x0000000b03797824 */ /* 0x000fe200078e02ff */
[-C--:B------:R-:W-:Y:S01]  /*18e0*/  LEA R190, P1, R10, R64.reuse, 0x1 ;  /* 0x000000400abe7211 */ /* 0x080fe200078208ff */
[C---:B------:R-:W-:Y:S01]  /*18f0*/  IMAD R26, R58.reuse, 0x2, R25 ;  /* 0x000000023a1a7824 */ /* 0x040fe200078e0219 */
[-C--:B------:R-:W-:Y:S01]  /*1900*/  LEA.HI.X.SX32 R205, R35, R65.reuse, 0x1, P0 ;  /* 0x0000004123cd7211 */ /* 0x080fe200000f0eff */
[----:B------:R-:W-:Y:S01]  /*1910*/  IMAD R109, R3, 0x17, RZ ;  /* 0x00000017036d7824 */ /* 0x000fe200078e02ff */
[-C--:B------:R-:W-:Y:S01]  /*1920*/  LEA R194, P0, R11, R64.reuse, 0x1 ;  /* 0x000000400bc27211 */ /* 0x080fe200078008ff */
[----:B------:R-:W-:Y:S01]  /*1930*/  IMAD R2, R58, 0x2, R26 ;  /* 0x000000023a027824 */ /* 0x000fe200078e021a */
[-C--:B------:R-:W-:Y:S01]  /*1940*/  LEA.HI.X.SX32 R191, R10, R65.reuse, 0x1, P1 ;  /* 0x000000410abf7211 */ /* 0x080fe200008f0eff */
[C---:B------:R-:W-:Y:S01]  /*1950*/  IMAD R135, R3.reuse, 0x5e, RZ ;  /* 0x0000005e03877824 */ /* 0x040fe200078e02ff */
[----:B------:R-:W-:Y:S01]  /*1960*/  LEA R182, P2, R12, R64, 0x1 ;  /* 0x000000400cb67211 */ /* 0x000fe200078408ff */
[C---:B------:R-:W-:Y:S01]  /*1970*/  IMAD R111, R3.reuse, 0x2d, RZ ;  /* 0x0000002d036f7824 */ /* 0x040fe200078e02ff */
[----:B------:R-:W-:Y:S01]  /*1980*/  LEA R5, R58, R2, 0x1 ;  /* 0x000000023a057211 */ /* 0x000fe200078e08ff */
[----:B------:R-:W-:Y:S01]  /*1990*/  IMAD R101, R3, 0x6, RZ ;  /* 0x0000000603657824 */ /* 0x000fe200078e02ff */
[-C--:B------:R-:W-:Y:S01]  /*19a0*/  LEA.HI.X.SX32 R195, R11, R65.reuse, 0x1, P0 ;  /* 0x000000410bc37211 */ /* 0x080fe200000f0eff */
[----:B------:R-:W-:Y:S01]  /*19b0*/  IMAD R99, R3, 0xc, RZ ;  /* 0x0000000c03637824 */ /* 0x000fe200078e02ff */
[-C--:B------:R-:W-:Y:S01]  /*19c0*/  LEA.HI.X.SX32 R183, R12, R65.reuse, 0x1, P2 ;  /* 0x000000410cb77211 */ /* 0x080fe200010f0eff */
[----:B------:R-:W-:Y:S01]  /*19d0*/  IMAD R10, R58, 0x2, R5 ;  /* 0x000000023a0a7824 */ /* 0x000fe200078e0205 */
[-C--:B------:R-:W-:Y:S01]  /*19e0*/  LEA R180, P0, R13, R64.reuse, 0x1 ;  /* 0x000000400db47211 */ /* 0x080fe200078008ff */
[----:B------:R-:W-:Y:S01]  /*19f0*/  IMAD R106, R3, 0x2f, RZ ;  /* 0x0000002f036a7824 */ /* 0x000fe200078e02ff */
[-C--:B------:R-:W-:Y:S01]  /*1a00*/  LEA R178, P1, R14, R64.reuse, 0x1 ;  /* 0x000000400eb27211 */ /* 0x080fe200078208ff */
[C---:B------:R-:W-:Y:S01]  /*1a10*/  IMAD R11, R58.reuse, 0x2, R10 ;  /* 0x000000023a0b7824 */ /* 0x040fe200078e020a */
[-C--:B------:R-:W-:Y:S01]  /*1a20*/  LEA.HI.X.SX32 R181, R13, R65.reuse, 0x1, P0 ;  /* 0x000000410db57211 */ /* 0x080fe200000f0eff */
[----:B------:R-:W-:Y:S01]  /*1a30*/  IMAD R117, R3, 0x64, RZ ;  /* 0x0000006403757824 */ /* 0x000fe200078e02ff */
[----:B------:R-:W-:Y:S01]  /*1a40*/  LEA R176, P2, R15, R64, 0x1 ;  /* 0x000000400fb07211 */ /* 0x000fe200078408ff */
[----:B------:R-:W-:Y:S01]  /*1a50*/  IMAD R12, R58, 0x2, R11 ;  /* 0x000000023a0c7824 */ /* 0x000fe200078e020b */
[-C--:B------:R-:W-:Y:S01]  /*1a60*/  LEA.HI.X.SX32 R179, R14, R65.reuse, 0x1, P1 ;  /* 0x000000410eb37211 */ /* 0x080fe200008f0eff */
[----:B------:R-:W-:Y:S01]  /*1a70*/  IMAD R104, R3, 0x3, RZ ;  /* 0x0000000303687824 */ /* 0x000fe200078e02ff */
[-C--:B------:R-:W-:Y:S01]  /*1a80*/  LEA.HI.X.SX32 R177, R15, R65.reuse, 0x1, P2 ;  /* 0x000000410fb17211 */ /* 0x080fe200010f0eff */
[C---:B------:R-:W-:Y:S01]  /*1a90*/  IMAD R113, R3.reuse, 0x66, RZ ;  /* 0x0000006603717824 */ /* 0x040fe200078e02ff */
[----:B------:R-:W-:Y:S01]  /*1aa0*/  LEA R13, R58, R12, 0x1 ;  /* 0x0000000c3a0d7211 */ /* 0x000fe200078e08ff */
[C---:B------:R-:W-:Y:S01]  /*1ab0*/  IMAD R98, R3.reuse, 0x18, RZ ;  /* 0x0000001803627824 */ /* 0x040fe200078e02ff */
[-C--:B------:R-:W-:Y:S01]  /*1ac0*/  LEA R174, P0, R16, R64.reuse, 0x1 ;  /* 0x0000004010ae7211 */ /* 0x080fe200078008ff */
        /* <DEDUP_REMOVED lines=9> */
[-C--:B------:R-:W-:Y:S01]  /*1b60*/  LEA.HI.X.SX32 R169, R21, R65.reuse, 0x1, P0 ;  /* 0x0000004115a97211 */ /* 0x080fe200000f0eff */
[----:B------:R-:W-:Y:S01]  /*1b70*/  IMAD R16, R58, 0x2, R15 ;  /* 0x000000023a107824 */ /* 0x000fe200078e020f */
[-C--:B------:R-:W-:Y:S01]  /*1b80*/  LEA R170, P2, R20, R64.reuse, 0x1 ;  /* 0x0000004014aa7211 */ /* 0x080fe200078408ff */
[C---:B------:R-:W-:Y:S01]  /*1b90*/  IMAD R100, R3.reuse, 0x6a, RZ ;  /* 0x0000006a03647824 */ /* 0x040fe200078e02ff */
[----:B------:R-:W-:Y:S01]  /*1ba0*/  LEA R166, P1, R22, R64, 0x1 ;  /* 0x0000004016a67211 */ /* 0x000fe200078208ff */
[C---:B------:R-:W-:Y:S01]  /*1bb0*/  IMAD R90, R3.reuse, 0x32, RZ ;  /* 0x00000032035a7824 */ /* 0x040fe200078e02ff */
[----:B------:R-:W-:Y:S01]  /*1bc0*/  LEA R17, R58, R16, 0x1 ;  /* 0x000000103a117211 */ /* 0x000fe200078e08ff */
[C---:B------:R-:W-:Y:S01]  /*1bd0*/  IMAD R93, R3.reuse, 0x31, RZ ;  /* 0x00000031035d7824 */ /* 0x040fe200078e02ff */
[-C--:B------:R-:W-:Y:S01]  /*1be0*/  LEA R162, P0, R24, R64.reuse, 0x1 ;  /* 0x0000004018a27211 */ /* 0x080fe200078008ff */
[C---:B------:R-:W-:Y:S01]  /*1bf0*/  IMAD R92, R3.reuse, 0x19, RZ ;  /* 0x00000019035c7824 */ /* 0x040fe200078e02ff */
[-C--:B------:R-:W-:Y:S01]  /*1c00*/  LEA.HI.X.SX32 R171, R20, R65.reuse, 0x1, P2 ;  /* 0x0000004114ab7211 */ /* 0x080fe200010f0eff */
[----:B-1----:R-:W-:Y:S01]  /*1c10*/  IMAD R37, R58, 0x2, R17 ;  /* 0x000000023a257824 */ /* 0x002fe200078e0211 */
[-C--:B------:R-:W-:Y:S01]  /*1c20*/  LEA.HI.X.SX32 R167, R22, R65.reuse, 0x1, P1 ;  /* 0x0000004116a77211 */ /* 0x080fe200008f0eff */
[----:B------:R-:W-:Y:S01]  /*1c30*/  IMAD R81, R3, 0x34, RZ ;  /* 0x0000003403517824 */ /* 0x000fe200078e02ff */
[-C--:B------:R-:W-:Y:S01]  /*1c40*/  LEA.HI.X.SX32 R163, R24, R65.reuse, 0x1, P0 ;  /* 0x0000004118a37211 */ /* 0x080fe200000f0eff */
[----:B------:R-:W-:Y:S01]  /*1c50*/  IMAD R39, R58, 0x2, R37 ;  /* 0x000000023a277824 */ /* 0x000fe200078e0225 */
[-C--:B------:R-:W-:Y:S01]  /*1c60*/  LEA R164, P2, R23, R64.reuse, 0x1 ;  /* 0x0000004017a47211 */ /* 0x080fe200078408ff */
[----:B------:R-:W-:Y:S01]  /*1c70*/  IMAD R94, R3, 0x6e, RZ ;  /* 0x0000006e035e7824 */ /* 0x000fe200078e02ff */
[-C--:B------:R-:W-:Y:S01]  /*1c80*/  LEA R160, P1, R25, R64.reuse, 0x1 ;  /* 0x0000004019a07211 */ /* 0x080fe200078208ff */
[C---:B------:R-:W-:Y:S01]  /*1c90*/  IMAD R84, R3.reuse, 0x1a, RZ ;  /* 0x0000001a03547824 */ /* 0x040fe200078e02ff */
[CC--:B------:R-:W-:Y:S01]  /*1ca0*/  LEA R156, P0, R2.reuse, R64.reuse, 0x1 ;  /* 0x00000040029c7211 */ /* 0x0c0fe200078008ff */
[----:B------:R-:W-:Y:S01]  /*1cb0*/  IMAD R102, R3, 0x68, RZ ;  /* 0x0000006803667824 */ /* 0x000fe200078e02ff */
[-C--:B------:R-:W-:Y:S01]  /*1cc0*/  LEA.HI.X.SX32 R165, R23, R65.reuse, 0x1, P2 ;  /* 0x0000004117a57211 */ /* 0x080fe200010f0eff */
[----:B------:R-:W-:Y:S01]  /*1cd0*/  IMAD R96, R3, 0x6c, RZ ;  /* 0x0000006c03607824 */ /* 0x000fe200078e02ff */
[-C--:B------:R-:W-:Y:S01]  /*1ce0*/  LEA.HI.X.SX32 R161, R25, R65.reuse, 0x1, P1 ;  /* 0x0000004119a17211 */ /* 0x080fe200008f0eff */
[C---:B------:R-:W-:Y:S01]  /*1cf0*/  IMAD R85, R3.reuse, 0xd, RZ ;  /* 0x0000000d03557824 */ /* 0x040fe200078e02ff */
[-C--:B------:R-:W-:Y:S01]  /*1d00*/  LEA.HI.X.SX32 R157, R2, R65.reuse, 0x1, P0 ;  /* 0x00000041029d7211 */ /* 0x080fe200000f0eff */
[----:B------:R-:W-:Y:S01]  /*1d10*/  IMAD R2, R58, 0x2, R39 ;  /* 0x000000023a027824 */ /* 0x000fe200078e0227 */
[CC--:B------:R-:W-:Y:S01]  /*1d20*/  LEA R158, P2, R26.reuse, R64.reuse, 0x1 ;  /* 0x000000401a9e7211 */ /* 0x0c0fe200078408ff */
[----:B------:R-:W-:Y:S01]  /*1d30*/  IMAD R76, R3, 0x36, RZ ;  /* 0x00000036034c7824 */ /* 0x000fe200078e02ff */
[-C--:B------:R-:W-:Y:S01]  /*1d40*/  LEA R70, P1, R5, R64.reuse, 0x1 ;  /* 0x0000004005467211 */ /* 0x080fe200078208ff */
[C---:B------:R-:W-:Y:S01]  /*1d50*/  IMAD R87, R3.reuse, 0x33, RZ ;  /* 0x0000003303577824 */ /* 0x040fe200078e02ff */
[-C--:B------:R-:W-:Y:S01]  /*1d60*/  LEA.HI.X.SX32 R159, R26, R65.reuse, 0x1, P2 ;  /* 0x000000411a9f7211 */ /* 0x080fe200010f0eff */
[----:B------:R-:W-:Y:S01]  /*1d70*/  IMAD R78, R3, 0x1b, RZ ;  /* 0x0000001b034e7824 */ /* 0x000fe200078e02ff */
[-C--:B------:R-:W-:Y:S01]  /*1d80*/  LEA.HI.X.SX32 R71, R5, R65.reuse, 0x1, P1 ;  /* 0x0000004105477211 */ /* 0x080fe200008f0eff */
[C---:B------:R-:W-:Y:S01]  /*1d90*/  IMAD R79, R3.reuse, 0x35, RZ ;  /* 0x00000035034f7824 */ /* 0x040fe200078e02ff */
[----:B------:R-:W-:Y:S01]  /*1da0*/  LEA R20, P2, R10, R64, 0x1 ;  /* 0x000000400a147211 */ /* 0x000fe200078408ff */
[C---:B------:R-:W-:Y:S01]  /*1db0*/  IMAD R74, R3.reuse, 0x37, RZ ;  /* 0x00000037034a7824 */ /* 0x040fe200078e02ff */
[----:B------:R-:W-:Y:S01]  /*1dc0*/  LEA R5, R58, R2, 0x1 ;  /* 0x000000023a057211 */ /* 0x000fe200078e08ff */
[C---:B------:R-:W-:Y:S01]  /*1dd0*/  IMAD R86, R3.reuse, 0x72, RZ ;  /* 0x0000007203567824 */ /* 0x040fe200078e02ff */
[-C--:B------:R-:W-:Y:S01]  /*1de0*/  LEA.HI.X.SX32 R21, R10, R65.reuse, 0x1, P2 ;  /* 0x000000410a157211 */ /* 0x080fe200010f0eff */
[----:B------:R-:W-:Y:S01]  /*1df0*/  IMAD R80, R3, 0x76, RZ ;  /* 0x0000007603507824 */ /* 0x000fe200078e02ff */
[-C--:B------:R-:W-:Y:S01]  /*1e00*/  LEA R22, P0, R11, R64.reuse, 0x1 ;  /* 0x000000400b167211 */ /* 0x080fe200078008ff */
[----:B------:R-:W-:Y:S01]  /*1e10*/  IMAD R10, R58, 0x2, R5 ;  /* 0x000000023a0a7824 */ /* 0x000fe200078e0205 */
[-C--:B------:R-:W-:Y:S01]  /*1e20*/  LEA R24, P1, R12, R64.reuse, 0x1 ;  /* 0x000000400c187211 */ /* 0x080fe200078208ff */
[----:B------:R-:W-:Y:S01]  /*1e30*/  IMAD R88, R3, 0x70, RZ ;  /* 0x0000007003587824 */ /* 0x000fe200078e02ff */
[-C--:B------:R-:W-:Y:S01]  /*1e40*/  LEA.HI.X.SX32 R23, R11, R65.reuse, 0x1, P0 ;  /* 0x000000410b177211 */ /* 0x080fe200000f0eff */
[----:B------:R-:W-:Y:S01]  /*1e50*/  IMAD R11, R58, 0x2, R10 ;  /* 0x000000023a0b7824 */ /* 0x000fe200078e020a */
[-C--:B------:R-:W-:Y:S01]  /*1e60*/  LEA.HI.X.SX32 R25, R12, R65.reuse, 0x1, P1 ;  /* 0x000000410c197211 */ /* 0x080fe200008f0eff */
[----:B------:R-:W-:Y:S01]  /*1e70*/  IMAD R75, R3, 0x39, RZ ;  /* 0x00000039034b7824 */ /* 0x000fe200078e02ff */
[-C--:B------:R-:W-:Y:S01]  /*1e80*/  LEA R26, P2, R13, R64.reuse, 0x1 ;  /* 0x000000400d1a7211 */ /* 0x080fe200078408ff */
[----:B------:R-:W-:Y:S01]  /*1e90*/  IMAD R12, R58, 0x2, R11 ;  /* 0x000000023a0c7824 */ /* 0x000fe200078e020b */
[----:B------:R-:W-:Y:S01]  /*1ea0*/  LEA R28, P0, R14, R64, 0x1 ;  /* 0x000000400e1c7211 */ /* 0x000fe200078008ff */
[----:B------:R-:W-:Y:S01]  /*1eb0*/  IMAD R83, R3, 0x1d, RZ ;  /* 0x0000001d03537824 */ /* 0x000fe200078e02ff */
[-C--:B------:R-:W-:Y:S01]  /*1ec0*/  LEA.HI.X.SX32 R27, R13, R65.reuse, 0x1, P2 ;  /* 0x000000410d1b7211 */ /* 0x080fe200010f0eff */
        /* <DEDUP_REMOVED lines=8> */
[C---:B------:R-:W-:Y:S01]  /*1f50*/  IMAD R91, R3.reuse, 0x3b, RZ ;  /* 0x0000003b035b7824 */ /* 0x040fe200078e02ff */
[-C--:B------:R-:W-:Y:S01]  /*1f60*/  LEA R32, P2, R16, R64.reuse, 0x1 ;  /* 0x0000004010207211 */ /* 0x080fe200078408ff */
[----:B------:R-:W-:Y:S01]  /*1f70*/  IMAD R97, R3, 0xf, RZ ;  /* 0x0000000f03617824 */ /* 0x000fe200078e02ff */
[-C--:B------:R-:W-:Y:S01]  /*1f80*/  LEA.HI.X.SX32 R31, R15, R65.reuse, 0x1, P1 ;  /* 0x000000410f1f7211 */ /* 0x080fe200008f0eff */
[----:B------:R-:W-:Y:S01]  /*1f90*/  IMAD R15, R58, 0x2, R14 ;  /* 0x000000023a0f7824 */ /* 0x000fe200078e020e */
[-C--:B------:R-:W-:Y:S01]  /*1fa0*/  LEA.HI.X.SX32 R35, R17, R65.reuse, 0x1, P0 ;  /* 0x0000004111237211 */ /* 0x080fe200000f0eff */
[----:B------:R-:W-:Y:S01]  /*1fb0*/  IMAD R17, R3, 0x7c, RZ ;  /* 0x0000007c03117824 */ /* 0x000fe200078e02ff */
[-C--:B------:R-:W-:Y:S01]  /*1fc0*/  LEA R36, P1, R37, R64.reuse, 0x1 ;  /* 0x0000004025247211 */ /* 0x080fe200078208ff */
[C---:B------:R-:W-:Y:S01]  /*1fd0*/  IMAD R103, R3.reuse, 0x3d, RZ ;  /* 0x0000003d03677824 */ /* 0x040fe200078e02ff */
[-C--:B------:R-:W-:Y:S01]  /*1fe0*/  LEA R40, P0, R2, R64.reuse, 0x1 ;  /* 0x0000004002287211 */ /* 0x080fe200078008ff */
[C---:B------:R-:W-:Y:S01]  /*1ff0*/  IMAD R105, R3.reuse, 0x1f, RZ ;  /* 0x0000001f03697824 */ /* 0x040fe200078e02ff */
[-C--:B------:R-:W-:Y:S01]  /*2000*/  LEA.HI.X.SX32 R33, R16, R65.reuse, 0x1, P2 ;  /* 0x0000004110217211 */ /* 0x080fe200010f0eff */
[----:B------:R-:W-:Y:S01]  /*2010*/  IMAD R16, R3, 0x78, RZ ;  /* 0x0000007803107824 */ /* 0x000fe200078e02ff */
[-C--:B------:R-:W-:Y:S01]  /*2020*/  LEA R38, P2, R39, R64.reuse, 0x1 ;  /* 0x0000004027267211 */ /* 0x080fe200078408ff */
[----:B------:R-:W-:Y:S01]  /*2030*/  IMAD.SHL.U32 R73, R3, 0x4, RZ ;  /* 0x0000000403497824 */ /* 0x000fe200078e00ff */
[-C--:B------:R-:W-:Y:S01]  /*2040*/  LEA.HI.X.SX32 R37, R37, R65.reuse, 0x1, P1 ;  /* 0x0000004125257211 */ /* 0x080fe200008f0eff */
[----:B------:R-:W-:Y:S01]  /*2050*/  IMAD R66, R3, 0x7e, RZ ;  /* 0x0000007e03427824 */ /* 0x000fe200078e02ff */
[-C--:B------:R-:W-:Y:S01]  /*2060*/  LEA.HI.X.SX32 R41, R2, R65.reuse, 0x1, P0 ;  /* 0x0000004102297211 */ /* 0x080fe200000f0eff */
[----:B------:R-:W-:Y:S01]  /*2070*/  IMAD R2, R58, 0x2, R15 ;  /* 0x000000023a027824 */ /* 0x000fe200078e020f */
[-C--:B------:R-:W-:Y:S01]  /*2080*/  LEA R42, P1, R5, R64.reuse, 0x1 ;  /* 0x00000040052a7211 */ /* 0x080fe200078208ff */
[----:B------:R-:W-:Y:S01]  /*2090*/  IMAD.SHL.U32 R72, R3, 0x8, RZ ;  /* 0x0000000803487824 */ /* 0x000fe200078e00ff */
[-C--:B------:R-:W-:Y:S01]  /*20a0*/  LEA.HI.X.SX32 R39, R39, R65.reuse, 0x1, P2 ;  /* 0x0000004127277211 */ /* 0x080fe200010f0eff */
[C---:B------:R-:W-:Y:S01]  /*20b0*/  IMAD.SHL.U32 R69, R3.reuse, 0x10, RZ ;  /* 0x0000001003457824 */ /* 0x040fe200078e00ff */
[----:B------:R-:W-:Y:S01]  /*20c0*/  LEA R44, P2, R10, R64, 0x1 ;  /* 0x000000400a2c7211 */ /* 0x000fe200078408ff */
[----:B------:R-:W-:Y:S01]  /*20d0*/  IMAD R67, R3, 0x3f, RZ ;  /* 0x0000003f03437824 */ /* 0x000fe200078e02ff */
[----:B------:R-:W-:-:S02]  /*20e0*/  LEA.HI.X.SX32 R43, R5, R65, 0x1, P1 ;  /* 0x00000041052b7211 */ /* 0x000fc400008f0eff */
[----:B------:R-:W-:Y:S02]  /*20f0*/  LEA R5, R58, R2, 0x1 ;  /* 0x000000023a057211 */ /* 0x000fe400078e08ff */
[-C--:B------:R-:W-:Y:S02]  /*2100*/  LEA.HI.X.SX32 R45, R10, R65.reuse, 0x1, P2 ;  /* 0x000000410a2d7211 */ /* 0x080fe400010f0eff */
[-C--:B------:R-:W-:Y:S01]  /*2110*/  LEA R50, P2, R13, R64.reuse, 0x1 ;  /* 0x000000400d327211 */ /* 0x080fe200078408ff */
[----:B------:R-:W-:Y:S01]  /*2120*/  IMAD R10, R58, 0x2, R5 ;  /* 0x000000023a0a7824 */ /* 0x000fe200078e0205 */
[-C--:B------:R-:W-:Y:S02]  /*2130*/  LEA R46, P0, R11, R64.reuse, 0x1 ;  /* 0x000000400b2e7211 */ /* 0x080fe400078008ff */
[-C--:B------:R-:W-:Y:S02]  /*2140*/  LEA R48, P1, R12, R64.reuse, 0x1 ;  /* 0x000000400c307211 */ /* 0x080fe400078208ff */
[-C--:B------:R-:W-:Y:S01]  /*2150*/  LEA.HI.X.SX32 R51, R13, R65.reuse, 0x1, P2 ;  /* 0x000000410d337211 */ /* 0x080fe200010f0eff */
[----:B------:R-:W-:Y:S01]  /*2160*/  IMAD R13, R3, 0xe, RZ ;  /* 0x0000000e030d7824 */ /* 0x000fe200078e02ff */
[----:B------:R-:W-:Y:S01]  /*2170*/  LEA.HI.X.SX32 R47, R11, R65, 0x1, P0 ;  /* 0x000000410b2f7211 */ /* 0x000fe200000f0eff */
[----:B------:R-:W-:Y:S01]  /*2180*/  IMAD R11, R58, 0x2, R10 ;  /* 0x000000023a0b7824 */ /* 0x000fe200078e020a */
[----:B------:R-:W-:-:S02]  /*2190*/  LEA R56, P2, R2, R64, 0x1 ;  /* 0x0000004002387211 */ /* 0x000fc400078408ff */
[-C--:B------:R-:W-:Y:S01]  /*21a0*/  LEA.HI.X.SX32 R49, R12, R65.reuse, 0x1, P1 ;  /* 0x000000410c317211 */ /* 0x080fe200008f0eff */
[----:B------:R-:W-:Y:S01]  /*21b0*/  IMAD R12, R3, 0x1c, RZ ;  /* 0x0000001c030c7824 */ /* 0x000fe200078e02ff */
[-C--:B------:R-:W-:Y:S02]  /*21c0*/  LEA R52, P0, R14, R64.reuse, 0x1 ;  /* 0x000000400e347211 */ /* 0x080fe400078008ff */
[-C--:B------:R-:W-:Y:S02]  /*21d0*/  LEA R54, P1, R15, R64.reuse, 0x1 ;  /* 0x000000400f367211 */ /* 0x080fe400078208ff */
[-C--:B------:R-:W-:Y:S01]  /*21e0*/  LEA.HI.X.SX32 R57, R2, R65.reuse, 0x1, P2 ;  /* 0x0000004102397211 */ /* 0x080fe200010f0eff */
[----:B------:R-:W-:Y:S01]  /*21f0*/  IMAD R2, R58, 0x2, R11 ;  /* 0x000000023a027824 */ /* 0x000fe200078e020b */
[-C--:B------:R-:W-:Y:S01]  /*2200*/  LEA.HI.X.SX32 R53, R14, R65.reuse, 0x1, P0 ;  /* 0x000000410e357211 */ /* 0x080fe200000f0eff */
[----:B------:R-:W-:Y:S01]  /*2210*/  IMAD R14, R3, 0x7a, RZ ;  /* 0x0000007a030e7824 */ /* 0x000fe200078e02ff */
[----:B------:R-:W-:Y:S01]  /*2220*/  LEA.HI.X.SX32 R55, R15, R65, 0x1, P1 ;  /* 0x000000410f377211 */ /* 0x000fe200008f0eff */
[----:B------:R-:W-:Y:S01]  /*2230*/  IMAD R15, R3, 0x7, RZ ;  /* 0x00000007030f7824 */ /* 0x000fe200078e02ff */
[----:B------:R-:W-:-:S02]  /*2240*/  LEA R58, P0, R5, R64, 0x1 ;  /* 0x00000040053a7211 */ /* 0x000fc400078008ff */
[-C--:B------:R-:W-:Y:S02]  /*2250*/  LEA R60, P1, R10, R64.reuse, 0x1 ;  /* 0x000000400a3c7211 */ /* 0x080fe400078208ff */
[-C--:B------:R-:W-:Y:S02]  /*2260*/  LEA R62, P2, R11, R64.reuse, 0x1 ;  /* 0x000000400b3e7211 */ /* 0x080fe400078408ff */
[----:B------:R-:W-:Y:S02]  /*2270*/  LEA R64, P3, R2, R64, 0x1 ;  /* 0x0000004002407211 */ /* 0x000fe400078608ff */
[-C--:B------:R-:W-:Y:S02]  /*2280*/  LEA.HI.X.SX32 R59, R5, R65.reuse, 0x1, P0 ;  /* 0x00000041053b7211 */ /* 0x080fe400000f0eff */
[-C--:B------:R-:W-:Y:S01]  /*2290*/  LEA.HI.X.SX32 R61, R10, R65.reuse, 0x1, P1 ;  /* 0x000000410a3d7211 */ /* 0x080fe200008f0eff */
[----:B------:R-:W-:Y:S01]  /*22a0*/  IMAD R10, R3, 0x38, RZ ;  /* 0x00000038030a7824 */ /* 0x000fe200078e02ff */
[-C--:B------:R-:W-:Y:S01]  /*22b0*/  LEA.HI.X.SX32 R63, R11, R65.reuse, 0x1, P2 ;  /* 0x000000410b3f7211 */ /* 0x080fe200010f0eff */
[C---:B------:R-:W-:Y:S01]  /*22c0*/  IMAD R11, R3.reuse, 0x3a, RZ ;  /* 0x0000003a030b7824 */ /* 0x040fe200078e02ff */
[----:B------:R-:W-:Y:S01]  /*22d0*/  LEA.HI.X.SX32 R65, R2, R65, 0x1, P3 ;  /* 0x0000004102417211 */ /* 0x000fe200018f0eff */
[----:B------:R-:W-:Y:S01]  /*22e0*/  IMAD R2, R3, 0x3e, RZ ;  /* 0x0000003e03027824 */ /* 0x000fe200078e02ff */
[----:B--2---:R-:W-:-:S02]  /*22f0*/  IADD3 R8, P3, PT, R231, R18, RZ ;  /* 0x00000012e7087210 */ /* 0x004fc40007f7e0ff */
[-C--:B------:R-:W-:Y:S02]  /*2300*/  IADD3 R230, P1, PT, R235, R18.reuse, RZ ;  /* 0x00000012ebe67210 */ /* 0x080fe40007f3e0ff */
[----:B------:R-:W-:Y:S02]  /*2310*/  LEA.HI.X.SX32 R9, R223, R19, 0x1, P3 ;  /* 0x00000013df097211 */ /* 0x000fe400018f0eff */
[-C--:B---3--:R-:W-:Y:S01]  /*2320*/  IADD3 R6, P6, PT, R227, R18.reuse, RZ ;  /* 0x00000012e3067210 */ /* 0x088fe20007fde0ff */
[----:B------:R-:W-:Y:S01]  /*2330*/  STL [R1+0x130], R230 ;  /* 0x000130e601007387 */ /* 0x000fe20000100800 */
[-C--:B------:R-:W-:Y:S02]  /*2340*/  IADD3 R236, P2, PT, R237, R18.reuse, RZ ;  /* 0x00000012edec7210 */ /* 0x080fe40007f5e0ff */
[-C--:B------:R-:W-:Y:S01]  /*2350*/  IADD3 R240, P0, PT, R241, R18.reuse, RZ ;  /* 0x00000012f1f07210 */ /* 0x080fe20007f1e0ff */
[----:B------:R1:W-:Y:S01]  /*2360*/  STL.64 [R1+0x138], R8 ;  /* 0x0001380801007387 */ /* 0x0003e20000100a00 */
[----:B------:R-:W-:-:S02]  /*2370*/  IADD3 R234, P4, PT, R110, R18, RZ ;  /* 0x000000126eea7210 */ /* 0x000fc40007f9e0ff */
[-C--:B------:R-:W-:Y:S02]  /*2380*/  LEA.HI.X.SX32 R239, R189, R19.reuse, 0x1, P5 ;  /* 0x00000013bdef7211 */ /* 0x080fe400028f0eff */
[----:B------:R-:W-:Y:S01]  /*2390*/  SHF.L.U32 R5, R3, 0x1, RZ ;  /* 0x0000000103057819 */ /* 0x000fe200000006ff */
[----:B-1----:R-:W2:Y:S01]  /*23a0*/  LDL.LU.64 R8, [R1+0x248] ;  /* 0x0002480001087983 */ /* 0x002ea20000300a00 */
[----:B------:R-:W-:Y:S01]  /*23b0*/  LEA.HI.X.SX32 R7, R219, R19, 0x1, P6 ;  /* 0x00000013db077211 */ /* 0x000fe200030f0eff */
[----:B------:R-:W-:Y:S02]  /*23c0*/  IMAD.MOV.U32 R223, RZ, RZ, R231 ;  /* 0x000000ffffdf7224 */ /* 0x000fe400078e00e7 */
[----:B------:R-:W-:Y:S01]  /*23d0*/  IMAD.MOV.U32 R222, RZ, RZ, R230 ;  /* 0x000000ffffde7224 */ /* 0x000fe200078e00e6 */
[----:B------:R-:W-:Y:S01]  /*23e0*/  IADD3 R230, P3, PT, R112, R18, RZ ;  /* 0x0000001270e67210 */ /* 0x000fe20007f7e0ff */
[----:B------:R1:W-:Y:S04]  /*23f0*/  STL.64 [R1+0x1b8], R6 ;  /* 0x0001b80601007387 */ /* 0x0003e80000100a00 */
[----:B-1----:R-:W3:Y:S01]  /*2400*/  LDL.LU.64 R6, [R1+0x240] ;  /* 0x0002400001067983 */ /* 0x002ee20000300a00 */
[----:B------:R-:W-:Y:S01]  /*2410*/  MOV R219, R223 ;  /* 0x000000df00db7202 */ /* 0x000fe20000000f00 */
[----:B------:R-:W-:Y:S01]  /*2420*/  IMAD.MOV.U32 R218, RZ, RZ, R222 ;  /* 0x000000ffffda7224 */ /* 0x000fe200078e00de */
[----:B------:R-:W-:-:S02]  /*2430*/  LEA.HI.X.SX32 R219, R227, R19, 0x1, P1 ;  /* 0x00000013e3db7211 */ /* 0x000fc400008f0eff */
[-C--:B------:R-:W-:Y:S02]  /*2440*/  IADD3 R218, P1, PT, R189, R18.reuse, RZ ;  /* 0x00000012bdda7210 */ /* 0x080fe40007f3e0ff */
[-C--:B------:R-:W-:Y:S01]  /*2450*/  IADD3 R222, P6, PT, R197, R18.reuse, RZ ;  /* 0x00000012c5de7210 */ /* 0x080fe20007fde0ff */
[----:B------:R1:W-:Y:S01]  /*2460*/  STL [R1+0x134], R219 ;  /* 0x000134db01007387 */ /* 0x0003e20000100800 */
[-C--:B------:R-:W-:Y:S02]  /*2470*/  LEA.HI.X.SX32 R237, R211, R19.reuse, 0x1, P2 ;  /* 0x00000013d3ed7211 */ /* 0x080fe400010f0eff */
[-C--:B------:R-:W-:Y:S02]  /*2480*/  LEA.HI.X.SX32 R223, R203, R19.reuse, 0x1, P6 ;  /* 0x00000013cbdf7211 */ /* 0x080fe400030f0eff */
[----:B------:R-:W-:Y:S01]  /*2490*/  LEA.HI.X.SX32 R231, R151, R19, 0x1, P3 ;  /* 0x0000001397e77211 */ /* 0x000fe200018f0eff */
[----:B------:R-:W-:Y:S01]  /*24a0*/  STL.64 [R1+0x128], R236 ;  /* 0x000128ec01007387 */ /* 0x000fe20000100a00 */
[----:B------:R-:W-:-:S02]  /*24b0*/  IADD3 R152, P3, PT, R137, R18, RZ ;  /* 0x0000001289987210 */ /* 0x000fc40007f7e0ff */
[-C--:B------:R-:W-:Y:S01]  /*24c0*/  IADD3 R192, P5, PT, R193, R18.reuse, RZ ;  /* 0x00000012c1c07210 */ /* 0x080fe20007fbe0ff */
[----:B------:R-:W-:Y:S01]  /*24d0*/  STL.64 [R1+0x1f8], R222 ;  /* 0x0001f8de01007387 */ /* 0x000fe20000100a00 */
[-C--:B-1----:R-:W-:Y:S02]  /*24e0*/  LEA.HI.X.SX32 R219, R197, R19.reuse, 0x1, P1 ;  /* 0x00000013c5db7211 */ /* 0x082fe400008f0eff */
[-C--:B------:R-:W-:Y:S02]  /*24f0*/  IADD3 R202, P1, PT, R153, R18.reuse, RZ ;  /* 0x0000001299ca7210 */ /* 0x080fe40007f3e0ff */
[-C--:B------:R-:W-:Y:S01]  /*2500*/  LEA.HI.X.SX32 R241, R185, R19.reuse, 0x1, P0 ;  /* 0x00000013b9f17211 */ /* 0x080fe200000f0eff */
[----:B------:R-:W-:Y:S01]  /*2510*/  STL.64 [R1+0x1b0], R218 ;  /* 0x0001b0da01007387 */ /* 0x000fe20000100a00 */
[-C--:B------:R-:W-:Y:S02]  /*2520*/  LEA.HI.X.SX32 R203, R155, R19.reuse, 0x1, P1 ;  /* 0x000000139bcb7211 */ /* 0x080fe400008f0eff */
[----:B------:R-:W-:Y:S01]  /*2530*/  IADD3 R184, P1, PT, R143, R18, RZ ;  /* 0x000000128fb87210 */ /* 0x000fe20007f3e0ff */
[----:B------:R-:W-:Y:S01]  /*2540*/  STL.64 [R1+0x120], R238 ;  /* 0x000120ee01007387 */ /* 0x000fe20000100a00 */
[----:B------:R-:W-:-:S02]  /*2550*/  LEA.HI.X.SX32 R235, R153, R19, 0x1, P4 ;  /* 0x0000001399eb7211 */ /* 0x000fc400020f0eff */
[CC--:B------:R-:W-:Y:S01]  /*2560*/  IADD3 R154, P4, PT, R141.reuse, R18.reuse, RZ ;  /* 0x000000128d9a7210 */ /* 0x0c0fe20007f9e0ff */
[----:B------:R-:W-:Y:S01]  /*2570*/  STL.64 [R1+0x118], R240 ;  /* 0x000118f001007387 */ /* 0x000fe20000100a00 */
[-C--:B------:R-:W-:Y:S02]  /*2580*/  LEA.HI.X.SX32 R153, R141, R19.reuse, 0x1, P3 ;  /* 0x000000138d997211 */ /* 0x080fe400018f0eff */
[-C--:B------:R-:W-:Y:S01]  /*2590*/  IADD3 R214, P2, PT, R215, R18.reuse, RZ ;  /* 0x00000012d7d67210 */ /* 0x080fe20007f5e0ff */
[----:B------:R-:W-:Y:S01]  /*25a0*/  STL.64 [R1+0x1a8], R202 ;  /* 0x0001a8ca01007387 */ /* 0x000fe20000100a00 */
[-C--:B------:R-:W-:Y:S02]  /*25b0*/  IADD3 R142, P3, PT, R129, R18.reuse, RZ ;  /* 0x00000012818e7210 */ /* 0x080fe40007f7e0ff */
[----:B------:R-:W-:Y:S01]  /*25c0*/  IADD3 R206, P6, PT, R207, R18, RZ ;  /* 0x00000012cfce7210 */ /* 0x000fe20007fde0ff */
[----:B------:R-:W-:Y:S01]  /*25d0*/  STL.64 [R1+0x110], R234 ;  /* 0x000110ea01007387 */ /* 0x000fe20000100a00 */
[----:B------:R-:W-:-:S02]  /*25e0*/  LEA.HI.X.SX32 R185, R147, R19, 0x1, P1 ;  /* 0x0000001393b97211 */ /* 0x000fc400008f0eff */
[-C--:B------:R-:W-:Y:S01]  /*25f0*/  LEA.HI.X.SX32 R193, R129, R19.reuse, 0x1, P5 ;  /* 0x0000001381c17211 */ /* 0x080fe200028f0eff */
[----:B------:R-:W-:Y:S01]  /*2600*/  STL.64 [R1+0x108], R230 ;  /* 0x000108e601007387 */ /* 0x000fe20000100a00 */
[-C--:B------:R-:W-:Y:S02]  /*2610*/  LEA.HI.X.SX32 R155, R143, R19.reuse, 0x1, P4 ;  /* 0x000000138f9b7211 */ /* 0x080fe400020f0eff */
[----:B------:R-:W-:Y:S02]  /*2620*/  CS2R R128, SRZ ;  /* 0x0000000000807805 */ /* 0x000fe4000001ff00 */
[-C--:B------:R-:W-:Y:S01]  /*2630*/  IADD3 R130, P5, PT, R115, R18.reuse, RZ ;  /* 0x0000001273827210 */ /* 0x080fe20007fbe0ff */
[----:B------:R-:W-:Y:S01]  /*2640*/  STL.64 [R1+0x218], R184 ;  /* 0x000218b801007387 */ /* 0x000fe20000100a00 */
[----:B------:R-:W-:Y:S02]  /*2650*/  IADD3 R186, P0, PT, R187, R18, RZ ;  /* 0x00000012bbba7210 */ /* 0x000fe40007f1e0ff */
[-C--:B------:R-:W-:Y:S01]  /*2660*/  LEA.HI.X.SX32 R215, R137, R19.reuse, 0x1, P2 ;  /* 0x0000001389d77211 */ /* 0x080fe200010f0eff */
[----:B------:R-:W-:Y:S01]  /*2670*/  STL.64 [R1+0x1f0], R154 ;  /* 0x0001f09a01007387 */ /* 0x000fe20000100a00 */
[----:B------:R-:W-:-:S02]  /*2680*/  LEA.HI.X.SX32 R143, R131, R19, 0x1, P3 ;  /* 0x00000013838f7211 */ /* 0x000fc400018f0eff */
[-C--:B------:R-:W-:Y:S01]  /*2690*/  LEA.HI.X.SX32 R207, R133, R19.reuse, 0x1, P6 ;  /* 0x0000001385cf7211 */ /* 0x080fe200030f0eff */
[----:B------:R-:W-:Y:S01]  /*26a0*/  STL.64 [R1+0x1a0], R152 ;  /* 0x0001a09801007387 */ /* 0x000fe20000100a00 */
[CC--:B------:R-:W-:Y:S02]  /*26b0*/  IADD3 R132, P3, PT, R119.reuse, R18.reuse, RZ ;  /* 0x0000001277847210 */ /* 0x0c0fe40007f7e0ff */
[----:B------:R-:W-:Y:S01]  /*26c0*/  LEA.HI.X.SX32 R131, R119, R19, 0x1, P5 ;  /* 0x0000001377837211 */ /* 0x000fe200028f0eff */
[----:B------:R-:W-:Y:S01]  /*26d0*/  STL.64 [R1+0x100], R214 ;  /* 0x000100d601007387 */ /* 0x000fe20000100a00 */
[-C--:B------:R-:W-:Y:S02]  /*26e0*/  IADD3 R148, P1, PT, R149, R18.reuse, RZ ;  /* 0x0000001295947210 */ /* 0x080fe40007f3e0ff */
[-C--:B------:R-:W-:Y:S01]  /*26f0*/  IADD3 R124, P5, PT, R108, R18.reuse, RZ ;  /* 0x000000126c7c7210 */ /* 0x080fe20007fbe0ff */
[----:B------:R-:W-:Y:S01]  /*2700*/  STL.64 [R1+0xf8], R206 ;  /* 0x0000f8ce01007387 */ /* 0x000fe20000100a00 */
[----:B------:R-:W-:-:S02]  /*2710*/  IADD3 R144, P4, PT, R145, R18, RZ ;  /* 0x0000001291907210 */ /* 0x000fc40007f9e0ff */
[-C--:B------:R-:W-:Y:S01]  /*2720*/  IADD3 R138, P2, PT, R139, R18.reuse, RZ ;  /* 0x000000128b8a7210 */ /* 0x080fe20007f5e0ff */
[----:B------:R-:W-:Y:S01]  /*2730*/  STL.64 [R1+0x198], R142 ;  /* 0x0001988e01007387 */ /* 0x000fe20000100a00 */
[-C--:B------:R-:W-:Y:S02]  /*2740*/  LEA.HI.X.SX32 R187, R125, R19.reuse, 0x1, P0 ;  /* 0x000000137dbb7211 */ /* 0x080fe400000f0eff */
[-C--:B------:R-:W-:Y:S01]  /*2750*/  LEA.HI.X.SX32 R133, R121, R19.reuse, 0x1, P3 ;  /* 0x0000001379857211 */ /* 0x080fe200018f0eff */
[----:B------:R-:W-:Y:S01]  /*2760*/  STL.64 [R1+0xf0], R192 ;  /* 0x0000f0c001007387 */ /* 0x000fe20000100a00 */
[----:B------:R-:W-:Y:S02]  /*2770*/  IADD3 R134, P6, PT, R135, R18, RZ ;  /* 0x0000001287867210 */ /* 0x000fe40007fde0ff */
[-C--:B------:R-:W-:Y:S01]  /*2780*/  LEA.HI.X.SX32 R149, R115, R19.reuse, 0x1, P1 ;  /* 0x0000001373957211 */ /* 0x080fe200008f0eff */
[----:B------:R-:W-:Y:S01]  /*2790*/  STL.64 [R1+0xe8], R186 ;  /* 0x0000e8ba01007387 */ /* 0x000fe20000100a00 */
[----:B------:R-:W-:-:S02]  /*27a0*/  LEA.HI.X.SX32 R125, R109, R19, 0x1, P5 ;  /* 0x000000136d7d7211 */ /* 0x000fc400028f0eff */
[-C--:B------:R-:W-:Y:S01]  /*27b0*/  LEA.HI.X.SX32 R145, R111, R19.reuse, 0x1, P4 ;  /* 0x000000136f917211 */ /* 0x080fe200020f0eff */
[----:B------:R-:W-:Y:S01]  /*27c0*/  STL.64 [R1+0x1e8], R132 ;  /* 0x0001e88401007387 */ /* 0x000fe20000100a00 */
[-C--:B------:R-:W-:Y:S02]  /*27d0*/  IADD3 R116, P5, PT, R101, R18.reuse, RZ ;  /* 0x0000001265747210 */ /* 0x080fe40007fbe0ff */
[-C--:B------:R-:W-:Y:S01]  /*27e0*/  LEA.HI.X.SX32 R139, R108, R19.reuse, 0x1, P2 ;  /* 0x000000136c8b7211 */ /* 0x080fe200010f0eff */
[----:B------:R1:W-:Y:S01]  /*27f0*/  STL.64 [R1+0x190], R130 ;  /* 0x0001908201007387 */ /* 0x0003e20000100a00 */
[-C--:B------:R-:W-:Y:S02]  /*2800*/  IADD3 R112, P2, PT, R99, R18.reuse, RZ ;  /* 0x0000001263707210 */ /* 0x080fe40007f5e0ff */
[----:B------:R-:W-:Y:S01]  /*2810*/  IADD3 R120, P1, PT, R117, R18, RZ ;  /* 0x0000001275787210 */ /* 0x000fe20007f3e0ff */
[----:B------:R-:W-:Y:S01]  /*2820*/  STL.64 [R1+0xe0], R148 ;  /* 0x0000e09401007387 */ /* 0x000fe20000100a00 */
[----:B------:R-:W-:-:S02]  /*2830*/  LEA.HI.X.SX32 R135, R106, R19, 0x1, P6 ;  /* 0x000000136a877211 */ /* 0x000fc400030f0eff */
[-C--:B------:R-:W-:Y:S01]  /*2840*/  IADD3 R118, P4, PT, R113, R18.reuse, RZ ;  /* 0x0000001271767210 */ /* 0x080fe20007f9e0ff */
[----:B------:R-:W-:Y:S01]  /*2850*/  STL.64 [R1+0xd8], R144 ;  /* 0x0000d89001007387 */ /* 0x000fe20000100a00 */
[-C--:B------:R-:W-:Y:S02]  /*2860*/  LEA.HI.X.SX32 R117, R104, R19.reuse, 0x1, P5 ;  /* 0x0000001368757211 */ /* 0x080fe400028f0eff */
[----:B------:R-:W-:Y:S01]  /*2870*/  LEA.HI.X.SX32 R113, R101, R19, 0x1, P2 ;  /* 0x0000001365717211 */ /* 0x000fe200010f0eff */
[----:B------:R4:W-:Y:S01]  /*2880*/  STL.64 [R1+0x188], R124 ;  /* 0x0001887c01007387 */ /* 0x0009e20000100a00 */
[-C--:B------:R-:W-:Y:S02]  /*2890*/  IADD3 R110, P6, PT, R98, R18.reuse, RZ ;  /* 0x00000012626e7210 */ /* 0x080fe40007fde0ff */
[----:B-1----:R-:W-:Y:S02]  /*28a0*/  CS2R R130, SRZ ;  /* 0x0000000000827805 */ /* 0x002fe4000001ff00 */
[-C--:B------:R-:W-:Y:S01]  /*28b0*/  IADD3 R108, P5, PT, R95, R18.reuse, RZ ;  /* 0x000000125f6c7210 */ /* 0x080fe20007fbe0ff */
[----:B------:R-:W-:Y:S01]  /*28c0*/  STL.64 [R1+0xd0], R138 ;  /* 0x0000d08a01007387 */ /* 0x000fe20000100a00 */
[----:B------:R-:W-:-:S02]  /*28d0*/  IADD3 R126, P0, PT, R127, R18, RZ ;  /* 0x000000127f7e7210 */ /* 0x000fc40007f1e0ff */
[-C--:B------:R-:W-:Y:S01]  /*28e0*/  LEA.HI.X.SX32 R111, R99, R19.reuse, 0x1, P6 ;  /* 0x00000013636f7211 */ /* 0x080fe200030f0eff */
[----:B------:R-:W-:Y:S01]  /*28f0*/  STL.64 [R1+0xc8], R134 ;  /* 0x0000c88601007387 */ /* 0x000fe20000100a00 */
[----:B------:R-:W-:Y:S02]  /*2900*/  IADD3 R122, P3, PT, R123, R18, RZ ;  /* 0x000000127b7a7210 */ /* 0x000fe40007f7e0ff */
[-C--:B------:R-:W-:Y:S01]  /*2910*/  LEA.HI.X.SX32 R109, R98, R19.reuse, 0x1, P5 ;  /* 0x00000013626d7211 */ /* 0x080fe200028f0eff */
[----:B------:R1:W-:Y:S01]  /*2920*/  STL.64 [R1+0x228], R116 ;  /* 0x0002287401007387 */ /* 0x0003e20000100a00 */
[-C--:B------:R-:W-:Y:S02]  /*2930*/  LEA.HI.X.SX32 R127, R95, R19.reuse, 0x1, P0 ;  /* 0x000000135f7f7211 */ /* 0x080fe400000f0eff */
[----:B----4-:R-:W-:Y:S02]  /*2940*/  CS2R R124, SRZ ;  /* 0x00000000007c7805 */ /* 0x010fe4000001ff00 */
[-C--:B------:R-:W-:Y:S01]  /*2950*/  LEA.HI.X.SX32 R123, R93, R19.reuse, 0x1, P3 ;  /* 0x000000135d7b7211 */ /* 0x080fe200018f0eff */
[----:B------:R4:W-:Y:S01]  /*2960*/  STL.64 [R1+0x210], R112 ;  /* 0x0002107001007387 */ /* 0x0009e20000100a00 */
[----:B------:R-:W-:-:S02]  /*2970*/  LEA.HI.X.SX32 R121, R90, R19, 0x1, P1 ;  /* 0x000000135a797211 */ /* 0x000fc400008f0eff */
[----:B------:R-:W-:Y:S01]  /*2980*/  LEA.HI.X.SX32 R119, R87, R19, 0x1, P4 ;  /* 0x0000001357777211 */ /* 0x000fe200020f0eff */
[----:B------:R5:W-:Y:S01]  /*2990*/  STL.64 [R1+0x1e0], R110 ;  /* 0x0001e06e01007387 */ /* 0x000be20000100a00 */
[----:B------:R-:W-:-:S03]  /*29a0*/  IADD3 R98, P4, PT, R88, R18, RZ ;  /* 0x0000001258627210 */ /* 0x000fc60007f9e0ff */
[----:B------:R0:W-:Y:S01]  /*29b0*/  STL.64 [R1+0x180], R108 ;  /* 0x0001806c01007387 */ /* 0x0001e20000100a00 */
[-C--:B-1----:R-:W-:Y:S02]  /*29c0*/  IADD3 R116, P2, PT, R102, R18.reuse, RZ ;  /* 0x0000001266747210 */ /* 0x082fe40007f5e0ff */
[-C--:B------:R-:W-:Y:S01]  /*29d0*/  LEA.HI.X.SX32 R99, R10, R19.reuse, 0x1, P4 ;  /* 0x000000130a637211 */ /* 0x080fe200020f0eff */
[----:B------:R1:W-:Y:S01]  /*29e0*/  STL.64 [R1+0xc0], R126 ;  /* 0x0000c07e01007387 */ /* 0x0003e20000100a00 */
[-C--:B----4-:R-:W-:Y:S02]  /*29f0*/  IADD3 R112, P6, PT, R100, R18.reuse, RZ ;  /* 0x0000001264707210 */ /* 0x090fe40007fde0ff */
[-C--:B------:R-:W-:Y:S01]  /*2a00*/  IADD3 R100, P5, PT, R90, R18.reuse, RZ ;  /* 0x000000125a647210 */ /* 0x080fe20007fbe0ff */
[----:B------:R4:W-:Y:S01]  /*2a10*/  STL.64 [R1+0xb8], R122 ;  /* 0x0000b87a01007387 */ /* 0x0009e20000100a00 */
[----:B-----5:R-:W-:Y:S02]  /*2a20*/  IADD3 R110, P0, PT, R96, R18, RZ ;  /* 0x00000012606e7210 */ /* 0x020fe40007f1e0ff */
[----:B------:R-:W-:-:S02]  /*2a30*/  LEA.HI.X.SX32 R101, R92, R19, 0x1, P5 ;  /* 0x000000135c657211 */ /* 0x000fc400028f0eff */
[-C--:B0-----:R-:W-:Y:S02]  /*2a40*/  IADD3 R108, P3, PT, R94, R18.reuse, RZ ;  /* 0x000000125e6c7210 */ /* 0x081fe40007f7e0ff */
[-C--:B------:R-:W-:Y:S01]  /*2a50*/  IADD3 R92, P1, PT, R81, R18.reuse, RZ ;  /* 0x00000012515c7210 */ /* 0x080fe20007f3e0ff */
[----:B------:R0:W-:Y:S01]  /*2a60*/  STL.64 [R1+0x178], R100 ;  /* 0x0001786401007387 */ /* 0x0001e20000100a00 */
[C---:B------:R-:W-:Y:S02]  /*2a70*/  IADD3 R94, P5, PT, R84.reuse, R18, RZ ;  /* 0x00000012545e7210 */ /* 0x040fe40007fbe0ff */
[----:B-1----:R-:W-:Y:S02]  /*2a80*/  CS2R R126, SRZ ;  /* 0x00000000007e7805 */ /* 0x002fe4000001ff00 */
[-C--:B------:R-:W-:Y:S01]  /*2a90*/  LEA.HI.X.SX32 R93, R84, R19.reuse, 0x1, P1 ;  /* 0x00000013545d7211 */ /* 0x080fe200008f0eff */
[----:B------:R1:W-:Y:S01]  /*2aa0*/  STL.64 [R1+0xb0], R120 ;  /* 0x0000b07801007387 */ /* 0x0003e20000100a00 */
[----:B------:R-:W-:-:S02]  /*2ab0*/  LEA.HI.X.SX32 R95, R85, R19, 0x1, P5 ;  /* 0x00000013555f7211 */ /* 0x000fc400028f0eff */
[----:B----4-:R-:W-:Y:S02]  /*2ac0*/  CS2R R122, SRZ ;  /* 0x00000000007a7805 */ /* 0x010fe4000001ff00 */
[-C--:B------:R-:W-:Y:S02]  /*2ad0*/  LEA.HI.X.SX32 R117, R81, R19.reuse, 0x1, P2 ;  /* 0x0000001351757211 */ /* 0x080fe400010f0eff */
[-C--:B------:R-:W-:Y:S01]  /*2ae0*/  LEA.HI.X.SX32 R111, R76, R19.reuse, 0x1, P0 ;  /* 0x000000134c6f7211 */ /* 0x080fe200000f0eff */
[----:B------:R4:W-:Y:S01]  /*2af0*/  STL.64 [R1+0x1d8], R94 ;  /* 0x0001d85e01007387 */ /* 0x0009e20000100a00 */
[-C--:B------:R-:W-:Y:S02]  /*2b00*/  IADD3 R84, P0, PT, R12, R18.reuse, RZ ;  /* 0x000000120c547210 */ /* 0x080fe40007f1e0ff */
[----:B0-----:R-:W-:Y:S01]  /*2b10*/  IADD3 R100, P1, PT, R76, R18, RZ ;  /* 0x000000124c647210 */ /* 0x001fe20007f3e0ff */
[----:B------:R0:W-:Y:S01]  /*2b20*/  STL.64 [R1+0xa8], R118 ;  /* 0x0000a87601007387 */ /* 0x0001e20000100a00 */
[----:B------:R-:W-:-:S02]  /*2b30*/  LEA.HI.X.SX32 R113, R79, R19, 0x1, P6 ;  /* 0x000000134f717211 */ /* 0x000fc400030f0eff */
[----:B-1----:R-:W-:Y:S02]  /*2b40*/  CS2R R120, SRZ ;  /* 0x0000000000787805 */ /* 0x002fe4000001ff00 */
[-C--:B------:R-:W-:Y:S01]  /*2b50*/  LEA.HI.X.SX32 R101, R78, R19.reuse, 0x1, P1 ;  /* 0x000000134e657211 */ /* 0x080fe200008f0eff */
[----:B------:R1:W-:Y:S01]  /*2b60*/  STL.64 [R1+0x170], R92 ;  /* 0x0001705c01007387 */ /* 0x0003e20000100a00 */
[-C--:B------:R-:W-:Y:S02]  /*2b70*/  LEA.HI.X.SX32 R109, R74, R19.reuse, 0x1, P3 ;  /* 0x000000134a6d7211 */ /* 0x080fe400018f0eff */
[----:B------:R-:W-:Y:S01]  /*2b80*/  LEA.HI.X.SX32 R85, R13, R19, 0x1, P0 ;  /* 0x000000130d557211 */ /* 0x000fe200000f0eff */
[----:B------:R-:W-:Y:S01]  /*2b90*/  STL.64 [R1+0xa0], R116 ;  /* 0x0000a07401007387 */ /* 0x000fe20000100a00 */
[-C--:B----4-:R-:W-:Y:S02]  /*2ba0*/  IADD3 R94, P5, PT, R86, R18.reuse, RZ ;  /* 0x00000012565e7210 */ /* 0x090fe40007fbe0ff */
[-C--:B------:R-:W-:Y:S01]  /*2bb0*/  IADD3 R86, P6, PT, R80, R18.reuse, RZ ;  /* 0x0000001250567210 */ /* 0x080fe20007fde0ff */
[----:B------:R4:W-:Y:S01]  /*2bc0*/  STL.64 [R1+0x168], R100 ;  /* 0x0001686401007387 */ /* 0x0009e20000100a00 */
[----:B------:R-:W-:-:S02]  /*2bd0*/  IADD3 R80, P3, PT, R10, R18, RZ ;  /* 0x000000120a507210 */ /* 0x000fc40007f7e0ff */
[----:B0-----:R-:W-:Y:S02]  /*2be0*/  CS2R R118, SRZ ;  /* 0x0000000000767805 */ /* 0x001fe4000001ff00 */
[-C--:B------:R-:W-:Y:S01]  /*2bf0*/  LEA.HI.X.SX32 R95, R75, R19.reuse, 0x1, P5 ;  /* 0x000000134b5f7211 */ /* 0x080fe200028f0eff */
[----:B------:R-:W-:Y:S01]  /*2c00*/  STL.64 [R1+0x98], R112 ;  /* 0x0000987001007387 */ /* 0x000fe20000100a00 */
[-C--:B------:R-:W-:Y:S02]  /*2c10*/  LEA.HI.X.SX32 R81, R12, R19.reuse, 0x1, P3 ;  /* 0x000000130c517211 */ /* 0x080fe400018f0eff */
[----:B-1----:R-:W-:Y:S01]  /*2c20*/  IADD3 R92, P2, PT, R82, R18, RZ ;  /* 0x00000012525c7210 */ /* 0x002fe20007f5e0ff */
[----:B------:R-:W-:Y:S01]  /*2c30*/  STL.64 [R1+0x90], R110 ;  /* 0x0000906e01007387 */ /* 0x000fe20000100a00 */
[----:B------:R-:W-:Y:S02]  /*2c40*/  LEA.HI.X.SX32 R87, R91, R19, 0x1, P6 ;  /* 0x000000135b577211 */ /* 0x000fe400030f0eff */
[----:B------:R-:W-:-:S02]  /*2c50*/  CS2R R90, SRZ ;  /* 0x00000000005a7805 */ /* 0x000fc4000001ff00 */
[-C--:B------:R-:W-:Y:S01]  /*2c60*/  LEA.HI.X.SX32 R93, R11, R19.reuse, 0x1, P2 ;  /* 0x000000130b5d7211 */ /* 0x080fe200010f0eff */
[----:B------:R-:W-:Y:S01]  /*2c70*/  STL.64 [R1+0x88], R108 ;  /* 0x0000886c01007387 */ /* 0x000fe20000100a00 */
[-C--:B----4-:R-:W-:Y:S02]  /*2c80*/  IADD3 R100, P1, PT, R13, R18.reuse, RZ ;  /* 0x000000120d647210 */ /* 0x090fe40007f3e0ff */
[----:B------:R-:W-:Y:S02]  /*2c90*/  CS2R R116, SRZ ;  /* 0x0000000000747805 */ /* 0x000fe4000001ff00 */
[-C--:B------:R-:W-:Y:S01]  /*2ca0*/  IADD3 R12, P4, PT, R17, R18.reuse, RZ ;  /* 0x00000012110c7210 */ /* 0x080fe20007f9e0ff */
[----:B------:R0:W-:Y:S01]  /*2cb0*/  STL.64 [R1+0x1d0], R84 ;  /* 0x0001d05401007387 */ /* 0x0001e20000100a00 */
[----:B------:R-:W-:Y:S02]  /*2cc0*/  LEA.HI.X.SX32 R101, R15, R19, 0x1, P1 ;  /* 0x000000130f657211 */ /* 0x000fe400008f0eff */
[----:B------:R-:W-:-:S02]  /*2cd0*/  IADD3 R78, P1, PT, R16, R18, RZ ;  /* 0x00000012104e7210 */ /* 0x000fc40007f3e0ff */
[-C--:B------:R-:W-:Y:S01]  /*2ce0*/  IADD3 R10, P6, PT, R5, R18.reuse, RZ ;  /* 0x00000012050a7210 */ /* 0x080fe20007fde0ff */
[----:B------:R1:W-:Y:S01]  /*2cf0*/  STL.64 [R1+0x208], R100 ;  /* 0x0002086401007387 */ /* 0x0003e20000100a00 */
[-C--:B------:R-:W-:Y:S02]  /*2d00*/  LEA.HI.X.SX32 R79, R89, R19.reuse, 0x1, P1 ;  /* 0x00000013594f7211 */ /* 0x080fe400008f0eff */
[----:B------:R-:W-:Y:S01]  /*2d10*/  LEA.HI.X.SX32 R13, R2, R19, 0x1, P4 ;  /* 0x00000013020d7211 */ /* 0x000fe200020f0eff */
[----:B------:R4:W-:Y:S01]  /*2d20*/  STL.64 [R1+0x160], R80 ;  /* 0x0001605001007387 */ /* 0x0009e20000100a00 */
[----:B------:R-:W-:Y:S02]  /*2d30*/  LOP3.LUT P4, RZ, R107, 0x3, RZ, 0xc0, !PT ;  /* 0x000000036bff7812 */ /* 0x000fe4000788c0ff */
[-C--:B0-----:R-:W-:Y:S01]  /*2d40*/  IADD3 R84, P0, PT, R14, R18.reuse, RZ ;  /* 0x000000120e547210 */ /* 0x081fe20007f1e0ff */
[----:B------:R0:W-:Y:S01]  /*2d50*/  STL.64 [R1+0x80], R98 ;  /* 0x0000806201007387 */ /* 0x0001e20000100a00 */
[----:B------:R-:W-:-:S02]  /*2d60*/  IADD3 R14, P3, PT, R11, R18, RZ ;  /* 0x000000120b0e7210 */ /* 0x000fc40007f7e0ff */
[-C--:B------:R-:W-:Y:S01]  /*2d70*/  LEA.HI.X.SX32 R85, R103, R19.reuse, 0x1, P0 ;  /* 0x0000001367557211 */ /* 0x080fe200000f0eff */
[----:B------:R5:W-:Y:S01]  /*2d80*/  STL.64 [R1+0x78], R94 ;  /* 0x0000785e01007387 */ /* 0x000be20000100a00 */
[-C--:B------:R-:W-:Y:S02]  /*2d90*/  LEA.HI.X.SX32 R15, R83, R19.reuse, 0x1, P3 ;  /* 0x00000013530f7211 */ /* 0x080fe400018f0eff */
[----:B-1----:R-:W-:Y:S02]  /*2da0*/  CS2R R100, SRZ ;  /* 0x0000000000647805 */ /* 0x002fe4000001ff00 */
[-C--:B------:R-:W-:Y:S02]  /*2db0*/  IADD3 R16, P3, PT, R89, R18.reuse, RZ ;  /* 0x0000001259107210 */ /* 0x080fe40007f7e0ff */
[----:B------:R-:W-:Y:S02]  /*2dc0*/  CS2R R102, SRZ ;  /* 0x0000000000667805 */ /* 0x000fe4000001ff00 */
[C---:B----4-:R-:W-:Y:S01]  /*2dd0*/  IADD3 R80, P5, PT, R77.reuse, R18, RZ ;  /* 0x000000124d507210 */ /* 0x050fe20007fbe0ff */
[----:B------:R1:W-:Y:S01]  /*2de0*/  STL.64 [R1+0x158], R14 ;  /* 0x0001580e01007387 */ /* 0x0003e20000100a00 */
[----:B------:R-:W-:-:S02]  /*2df0*/  LEA.HI.X.SX32 R17, R77, R19, 0x1, P3 ;  /* 0x000000134d117211 */ /* 0x000fc400018f0eff */
[----:B0-----:R-:W-:Y:S02]  /*2e00*/  CS2R R98, SRZ ;  /* 0x0000000000627805 */ /* 0x001fe4000001ff00 */
[-C--:B------:R-:W-:Y:S01]  /*2e10*/  LEA.HI.X.SX32 R81, R97, R19.reuse, 0x1, P5 ;  /* 0x0000001361517211 */ /* 0x080fe200028f0eff */
[----:B------:R0:W-:Y:S01]  /*2e20*/  STL.64 [R1+0x70], R92 ;  /* 0x0000705c01007387 */ /* 0x0001e20000100a00 */
[C---:B------:R-:W-:Y:S02]  /*2e30*/  LEA.HI.X.SX32 R11, R3.reuse, R19, 0x1, P6 ;  /* 0x00000013030b7211 */ /* 0x040fe400030f0eff */
[----:B------:R-:W-:Y:S02]  /*2e40*/  CS2R R96, SRZ ;  /* 0x0000000000607805 */ /* 0x000fe4000001ff00 */
[CC--:B------:R-:W-:Y:S01]  /*2e50*/  LEA R82, P5, R3.reuse, R18.reuse, 0x2 ;  /* 0x0000001203527211 */ /* 0x0c0fe200078a10ff */
[----:B------:R-:W-:Y:S01]  /*2e60*/  STL.64 [R1+0x68], R86 ;  /* 0x0000685601007387 */ /* 0x000fe20000100a00 */
[----:B------:R-:W-:-:S02]  /*2e70*/  LEA R76, P0, R3, R18, 0x5 ;  /* 0x00000012034c7211 */ /* 0x000fc400078028ff */
[----:B-----5:R-:W-:Y:S02]  /*2e80*/  CS2R R94, SRZ ;  /* 0x00000000005e7805 */ /* 0x020fe4000001ff00 */
[-C--:B------:R-:W-:Y:S01]  /*2e90*/  LEA.HI.X.SX32 R83, R5, R19.reuse, 0x1, P5 ;  /* 0x0000001305537211 */ /* 0x080fe200028f0eff */
[----:B------:R4:W-:Y:S01]  /*2ea0*/  STL.64 [R1+0x1c8], R80 ;  /* 0x0001c85001007387 */ /* 0x0009e20000100a00 */
[----:B-1----:R-:W-:Y:S02]  /*2eb0*/  IADD3 R14, P2, PT, R2, R18, RZ ;  /* 0x00000012020e7210 */ /* 0x002fe40007f5e0ff */
[----:B------:R-:W-:Y:S02]  /*2ec0*/  CS2R R88, SRZ ;  /* 0x0000000000587805 */ /* 0x000fe4000001ff00 */
[----:B------:R-:W-:Y:S01]  /*2ed0*/  LOP3.LUT R2, R0, 0x60, RZ, 0x3c, !PT ;  /* 0x0000006000027812 */ /* 0x000fe200078e3cff */
[----:B------:R1:W-:Y:S01]  /*2ee0*/  STL.64 [R1+0x60], R78 ;  /* 0x0000604e01007387 */ /* 0x0003e20000100a00 */
[----:B------:R-:W-:-:S02]  /*2ef0*/  LEA.HI.X.SX32 R15, R105, R19, 0x1, P2 ;  /* 0x00000013690f7211 */ /* 0x000fc400010f0eff */
[----:B0-----:R-:W-:Y:S02]  /*2f00*/  CS2R R92, SRZ ;  /* 0x00000000005c7805 */ /* 0x001fe4000001ff00 */
[-C--:B------:R-:W-:Y:S01]  /*2f10*/  LEA R74, P2, R3, R18.reuse, 0x6 ;  /* 0x00000012034a7211 */ /* 0x080fe200078430ff */
[----:B------:R0:W-:Y:S01]  /*2f20*/  STL.64 [R1+0x150], R16 ;  /* 0x0001501001007387 */ /* 0x0001e20000100a00 */
[-C--:B------:R-:W-:Y:S01]  /*2f30*/  LEA.HI.X.SX32 R77, R69, R19.reuse, 0x1, P0 ;  /* 0x00000013454d7211 */ /* 0x080fe200000f0eff */
[----:B------:R-:W-:Y:S01]  /*2f40*/  IMAD.MOV.U32 R69, RZ, RZ, 0x3f800000 ;  /* 0x3f800000ff457424 */ /* 0x000fe200078e00ff */
[----:B------:R-:W-:Y:S01]  /*2f50*/  LEA.HI.X.SX32 R75, R68, R19, 0x1, P2 ;  /* 0x00000013444b7211 */ /* 0x000fe200010f0eff */
[----:B------:R-:W-:Y:S01]  /*2f60*/  STL.64 [R1+0x58], R84 ;  /* 0x0000585401007387 */ /* 0x000fe20000100a00 */
[CC--:B----4-:R-:W-:Y:S02]  /*2f70*/  LEA R80, P3, R3.reuse, R18.reuse, 0x3 ;  /* 0x0000001203507211 */ /* 0x0d0fe400078618ff */
[----:B------:R-:W-:Y:S01]  /*2f80*/  MOV R68, 0x3f800000 ;  /* 0x3f80000000447802 */ /* 0x000fe20000000f00 */
[----:B------:R4:W-:Y:S01]  /*2f90*/  STL.64 [R1+0x148], R14 ;  /* 0x0001480e01007387 */ /* 0x0009e20000100a00 */
[----:B-1----:R-:W-:-:S02]  /*2fa0*/  LEA R78, P1, R3, R18, 0x4 ;  /* 0x00000012034e7211 */ /* 0x002fc400078220ff */
[-C--:B------:R-:W-:Y:S01]  /*2fb0*/  LEA.HI.X.SX32 R81, R73, R19.reuse, 0x1, P3 ;  /* 0x0000001349517211 */ /* 0x080fe200018f0eff */
[----:B------:R1:W-:Y:S01]  /*2fc0*/  STL.64 [R1+0x238], R10 ;  /* 0x0002380a01007387 */ /* 0x0003e20000100a00 */
[----:B------:R-:W-:Y:S01]  /*2fd0*/  LEA.HI.X.SX32 R79, R72, R19, 0x1, P1 ;  /* 0x00000013484f7211 */ /* 0x000fe200008f0eff */
[----:B0-----:R-:W-:Y:S01]  /*2fe0*/  IMAD.MOV.U32 R17, RZ, RZ, -0x800000 ;  /* 0xff800000ff117424 */ /* 0x001fe200078e00ff */
[----:B------:R-:W-:Y:S01]  /*2ff0*/  LOP3.LUT R3, R0, 0x40, RZ, 0x3c, !PT ;  /* 0x0000004000037812 */ /* 0x000fe200078e3cff */
[----:B------:R0:W-:Y:S01]  /*3000*/  STL.64 [R1+0x50], R12 ;  /* 0x0000500c01007387 */ /* 0x0001e20000100a00 */
[----:B------:R-:W-:-:S03]  /*3010*/  MOV R16, 0xff800000 ;  /* 0xff80000000107802 */ /* 0x000fc60000000f00 */
[----:B------:R-:W-:Y:S01]  /*3020*/  STL.64 [R1+0x230], R82 ;  /* 0x0002305201007387 */ /* 0x000fe20000100a00 */
[----:B----4-:R-:W-:Y:S02]  /*3030*/  IMAD.MOV.U32 R15, RZ, RZ, -0x800000 ;  /* 0xff800000ff0f7424 */ /* 0x010fe400078e00ff */
[----:B------:R-:W-:Y:S01]  /*3040*/  IMAD.MOV.U32 R14, RZ, RZ, -0x800000 ;  /* 0xff800000ff0e7424 */ /* 0x000fe200078e00ff */
[----:B------:R-:W-:Y:S01]  /*3050*/  STL.64 [R1+0x220], R80 ;  /* 0x0002205001007387 */ /* 0x000fe20000100a00 */
[----:B-1----:R-:W-:Y:S01]  /*3060*/  IMAD.SHL.U32 R10, R114, 0x2, RZ ;  /* 0x00000002720a7824 */ /* 0x002fe200078e00ff */
[----:B------:R-:W-:Y:S02]  /*3070*/  MOV R11, RZ ;  /* 0x000000ff000b7202 */ /* 0x000fe40000000f00 */
[----:B0-----:R-:W-:Y:S01]  /*3080*/  SHF.R.U32.HI R13, RZ, 0x3, R114 ;  /* 0x00000003ff0d7819 */ /* 0x001fe20000011672 */
[----:B------:R-:W-:Y:S01]  /*3090*/  STL.64 [R1+0x200], R78 ;  /* 0x0002004e01007387 */ /* 0x000fe20000100a00 */
[----:B------:R-:W-:-:S02]  /*30a0*/  IMAD.MOV.U32 R12, RZ, RZ, RZ ;  /* 0x000000ffff0c7224 */ /* 0x000fc400078e00ff */
[----:B------:R-:W-:Y:S01]  /*30b0*/  LOP3.LUT R13, R13, 0xc, RZ, 0xc0, !PT ;  /* 0x0000000c0d0d7812 */ /* 0x000fe200078ec0ff */
[----:B------:R-:W-:Y:S04]  /*30c0*/  STL.64 [R1+0x1c0], R76 ;  /* 0x0001c04c01007387 */ /* 0x000fe80000100a00 */
[----:B------:R-:W-:Y:S01]  /*30d0*/  STL.64 [R1+0x140], R74 ;  /* 0x0001404a01007387 */ /* 0x000fe20000100a00 */
[C---:B--2---:R-:W-:Y:S02]  /*30e0*/  LOP3.LUT R4, R9.reuse, R4, RZ, 0x3c, !PT ;  /* 0x0000000409047212 */ /* 0x044fe400078e3cff */
[----:B------:R-:W-:Y:S02]  /*30f0*/  LOP3.LUT R9, R9, 0x10, R107, 0x78, !PT ;  /* 0x0000001009097812 */ /* 0x000fe400078e786b */
[----:B------:R-:W-:-:S02]  /*3100*/  LOP3.LUT R107, R107, 0x1c, RZ, 0xc0, !PT ;  /* 0x0000001c6b6b7812 */ /* 0x000fc400078ec0ff */
[----:B------:R-:W-:Y:S02]  /*3110*/  IADD3 R184, PT, PT, R4, UR6, RZ ;  /* 0x0000000604b87c10 */ /* 0x000fe4000fffe0ff */
[----:B------:R-:W-:Y:S02]  /*3120*/  LEA R2, R107, UR6, 0x2 ;  /* 0x000000066b027c11 */ /* 0x000fe4000f8e10ff */
[C---:B------:R-:W-:Y:S02]  /*3130*/  LOP3.LUT R4, R10.reuse, 0x20, RZ, 0x3c, !PT ;  /* 0x000000200a047812 */ /* 0x040fe400078e3cff */
[----:B------:R-:W-:Y:S01]  /*3140*/  LOP3.LUT R4, R10, 0x50, RZ, 0x3c, !PT ;  /* 0x000000500a047812 */ /* 0x000fe200078e3cff */
[----:B------:R-:W-:Y:S01]  /*3150*/  IMAD.IADD R13, R2, 0x1, R13 ;  /* 0x00000001020d7824 */ /* 0x000fe200078e020d */
[----:B------:R-:W-:Y:S01]  /*3160*/  IADD3 R2, P6, PT, R66, R18, RZ ;  /* 0x0000001242027210 */ /* 0x000fe20007fde0ff */
[----:B------:R-:W-:-:S03]  /*3170*/  IMAD.MOV.U32 R66, RZ, RZ, 0x3f800000 ;  /* 0x3f800000ff427424 */ /* 0x000fc600078e00ff */
[----:B------:R-:W-:Y:S01]  /*3180*/  LEA.HI.X.SX32 R3, R67, R19, 0x1, P6 ;  /* 0x0000001343037211 */ /* 0x000fe200030f0eff */
[----:B------:R-:W-:Y:S01]  /*3190*/  IMAD.MOV.U32 R67, RZ, RZ, 0x3f800000 ;  /* 0x3f800000ff437424 */ /* 0x000fe200078e00ff */
[----:B---3--:R-:W-:Y:S02]  /*31a0*/  LOP3.LUT R4, R6, 0x20, RZ, 0x3c, !PT ;  /* 0x0000002006047812 */ /* 0x008fe400078e3cff */
[----:B------:R-:W-:Y:S01]  /*31b0*/  LOP3.LUT R4, R9, 0x40, RZ, 0x3c, !PT ;  /* 0x0000004009047812 */ /* 0x000fe200078e3cff */
[----:B------:R0:W-:Y:S02]  /*31c0*/  STL.64 [R1+0x48], R2 ;  /* 0x0000480201007387 */ /* 0x0001e40000100a00 */
[C---:B0-----:R-:W-:Y:S02]  /*31d0*/  LOP3.LUT R2, R10.reuse, 0x10, RZ, 0x3c, !PT ;  /* 0x000000100a027812 */ /* 0x041fe400078e3cff */
[C---:B------:R-:W-:Y:S02]  /*31e0*/  LOP3.LUT R3, R10.reuse, 0x30, RZ, 0x3c, !PT ;  /* 0x000000300a037812 */ /* 0x040fe400078e3cff */
[----:B------:R-:W-:-:S02]  /*31f0*/  LOP3.LUT R2, R10, 0x40, RZ, 0x3c, !PT ;  /* 0x000000400a027812 */ /* 0x000fc400078e3cff */
[C---:B------:R-:W-:Y:S02]  /*3200*/  LOP3.LUT R3, R10.reuse, 0x60, RZ, 0x3c, !PT ;  /* 0x000000600a037812 */ /* 0x040fe400078e3cff */
[----:B------:R-:W-:Y:S02]  /*3210*/  LOP3.LUT R2, R10, 0x70, RZ, 0x3c, !PT ;  /* 0x000000700a027812 */ /* 0x000fe400078e3cff */
[----:B------:R-:W-:Y:S02]  /*3220*/  LOP3.LUT R3, R7, 0x40, RZ, 0x3c, !PT ;  /* 0x0000004007037812 */ /* 0x000fe400078e3cff */
[C---:B------:R-:W-:Y:S02]  /*3230*/  LOP3.LUT R2, R9.reuse, 0x20, RZ, 0x3c, !PT ;  /* 0x0000002009027812 */ /* 0x040fe400078e3cff */
[----:B------:R-:W-:Y:S02]  /*3240*/  LOP3.LUT R3, R9, 0x60, RZ, 0x3c, !PT ;  /* 0x0000006009037812 */ /* 0x000fe400078e3cff */
[----:B------:R-:W-:-:S07]  /*3250*/  LOP3.LUT R2, R8, 0x40, RZ, 0x3c, !PT ;  /* 0x0000004008027812 */ /* 0x000fce00078e3cff */
.L_x_1:
[----:B------:R-:W2:Y:S04]  /*3260*/  LDL.64 R4, [R1+0x238] ;  /* 0x0002380001047983 */ /* 0x000ea80000100a00 */
[----:B------:R-:W3:Y:S04]  /*3270*/  LDL.64 R132, [R1+0x200] ;  /* 0x0002000001847983 */ /* 0x000ee80000100a00 */
[----:B------:R-:W4:Y:S04]  /*3280*/  LDL.64 R82, [R1+0x1f0] ;  /* 0x0001f00001527983 */ /* 0x000f280000100a00 */
[----:B------:R-:W5:Y:S04]  /*3290*/  LDL.64 R74, [R1+0x1e0] ;  /* 0x0001e000014a7983 */ /* 0x000f680000100a00 */
[----:B------:R-:W3:Y:S04]  /*32a0*/  LDL.64 R106, [R1+0x1d8] ;  /* 0x0001d800016a7983 */ /* 0x000ee80000100a00 */
        /* <DEDUP_REMOVED lines=26> */
[----:B------:R-:W3:Y:S01]  /*3450*/  LDL.64 R214, [R1+0x100] ;  /* 0x0001000001d67983 */ /* 0x000ee20000100a00 */
[----:B------:R-:W-:-:S03]  /*3460*/  IMAD.WIDE R2, R11, 0x2, R18 ;  /* 0x000000020b027825 */ /* 0x000fc600078e0212 */
[----:B------:R-:W3:Y:S04]  /*3470*/  LDL.64 R218, [R1+0x108] ;  /* 0x0001080001da7983 */ /* 0x000ee80000100a00 */
[----:B------:R-:W3:Y:S04]  /*3480*/  LDG.E.U16 R2, desc[UR10][R2.64] ;  /* 0x0000000a02027981 */ /* 0x000ee8000c1e1500 */
[----:B------:R-:W3:Y:S04]  /*3490*/  LDL.64 R210, [R1+0xf0] ;  /* 0x0000f00001d27983 */ /* 0x000ee80000100a00 */
[----:B------:R-:W3:Y:S04]  /*34a0*/  LDL.64 R206, [R1+0xe8] ;  /* 0x0000e80001ce7983 */ /* 0x000ee80000100a00 */
[----:B------:R-:W3:Y:S04]  /*34b0*/  LDL.64 R234, [R1+0xa0] ;  /* 0x0000a00001ea7983 */ /* 0x000ee80000100a00 */
[----:B------:R-:W3:Y:S04]  /*34c0*/  LDL.64 R226, [R1+0x60] ;  /* 0x0000600001e27983 */ /* 0x000ee80000100a00 */
[----:B------:R-:W3:Y:S04]  /*34d0*/  LDL.64 R230, [R1+0x98] ;  /* 0x0000980001e67983 */ /* 0x000ee80000100a00 */
[----:B------:R-:W3:Y:S01]  /*34e0*/  LDL.64 R222, [R1+0xd0] ;  /* 0x0000d00001de7983 */ /* 0x000ee20000100a00 */
[----:B--2---:R-:W-:-:S05]  /*34f0*/  IMAD.WIDE R4, R11, 0x2, R4 ;  /* 0x000000020b047825 */ /* 0x004fca00078e0204 */
[----:B------:R3:W2:Y:S01]  /*3500*/  LDG.E.U16 R113, desc[UR10][R4.64] ;  /* 0x0000000a04717981 */ /* 0x0006a2000c1e1500 */
[----:B----4-:R-:W-:-:S04]  /*3510*/  IMAD.WIDE R82, R11, 0x2, R82 ;  /* 0x000000020b527825 */ /* 0x010fc800078e0252 */
[----:B-----5:R-:W-:-:S04]  /*3520*/  IMAD.WIDE R74, R11, 0x2, R74 ;  /* 0x000000020b4a7825 */ /* 0x020fc800078e024a */
[----:B---3--:R-:W-:-:S05]  /*3530*/  IMAD.WIDE R4, R11, 0x2, R132 ;  /* 0x000000020b047825 */ /* 0x008fca00078e0284 */
[----:B------:R0:W3:Y:S01]  /*3540*/  LDG.E.U16 R133, desc[UR10][R4.64] ;  /* 0x0000000a04857981 */ /* 0x0000e2000c1e1500 */
[----:B------:R-:W-:-:S04]  /*3550*/  IMAD.WIDE R134, R11, 0x2, R134 ;  /* 0x000000020b867825 */ /* 0x000fc800078e0286 */
[C---:B------:R-:W-:Y:S01]  /*3560*/  IMAD.WIDE R86, R11.reuse, 0x2, R86 ;  /* 0x000000020b567825 */ /* 0x040fe200078e0256 */
[----:B------:R1:W4:Y:S03]  /*3570*/  LDG.E.U16 R132, desc[UR10][R134.64] ;  /* 0x0000000a86847981 */ /* 0x000326000c1e1500 */
[C---:B0-----:R-:W-:Y:S01]  /*3580*/  IMAD.WIDE R4, R11.reuse, 0x2, R106 ;  /* 0x000000020b047825 */ /* 0x041fe200078e026a */
[----:B------:R-:W5:Y:S04]  /*3590*/  LDG.E.U16 R112, desc[UR10][R86.64] ;  /* 0x0000000a56707981 */ /* 0x000f68000c1e1500 */
[----:B------:R-:W2:Y:S01]  /*35a0*/  LDG.E.U16 R107, desc[UR10][R82.64] ;  /* 0x0000000a526b7981 */ /* 0x000ea2000c1e1500 */
[----:B------:R-:W-:-:S04]  /*35b0*/  IMAD.WIDE R78, R11, 0x2, R78 ;  /* 0x000000020b4e7825 */ /* 0x000fc800078e024e */
[C---:B------:R-:W-:Y:S01]  /*35c0*/  IMAD.WIDE R114, R11.reuse, 0x2, R114 ;  /* 0x000000020b727825 */ /* 0x040fe200078e0272 */
[----:B------:R-:W2:Y:S04]  /*35d0*/  LDG.E.U16 R87, desc[UR10][R78.64] ;  /* 0x0000000a4e577981 */ /* 0x000ea8000c1e1500 */
[----:B------:R0:W2:Y:S01]  /*35e0*/  LDG.E.U16 R83, desc[UR10][R74.64] ;  /* 0x0000000a4a537981 */ /* 0x0000a2000c1e1500 */
[----:B-1----:R-:W-:-:S03]  /*35f0*/  IMAD.WIDE R134, R11, 0x2, R188 ;  /* 0x000000020b867825 */ /* 0x002fc600078e02bc */
[----:B------:R-:W2:Y:S04]  /*3600*/  LDL.64 R188, [R1+0x138] ;  /* 0x0001380001bc7983 */ /* 0x000ea80000100a00 */
[----:B------:R1:W3:Y:S01]  /*3610*/  LDG.E.U16 R79, desc[UR10][R4.64] ;  /* 0x0000000a044f7981 */ /* 0x0002e2000c1e1500 */
[----:B0-----:R-:W-:-:S03]  /*3620*/  IMAD.WIDE R74, R11, 0x2, R144 ;  /* 0x000000020b4a7825 */ /* 0x001fc600078e0290 */
[----:B------:R-:W3:Y:S04]  /*3630*/  LDL.64 R144, [R1+0x168] ;  /* 0x0001680001907983 */ /* 0x000ee80000100a00 */
[----:B------:R0:W4:Y:S01]  /*3640*/  LDG.E.U16 R106, desc[UR10][R114.64] ;  /* 0x0000000a726a7981 */ /* 0x000122000c1e1500 */
[----:B-1----:R-:W-:-:S03]  /*3650*/  IMAD.WIDE R4, R11, 0x2, R142 ;  /* 0x000000020b047825 */ /* 0x002fc600078e028e */
[----:B------:R-:W4:Y:S04]  /*3660*/  LDL.64 R142, [R1+0x158] ;  /* 0x00015800018e7983 */ /* 0x000f280000100a00 */
[----:B------:R-:W4:Y:S01]  /*3670*/  LDG.E.U16 R5, desc[UR10][R4.64] ;  /* 0x0000000a04057981 */ /* 0x000f22000c1e1500 */
[----:B0-----:R-:W-:-:S03]  /*3680*/  IMAD.WIDE R114, R11, 0x2, R186 ;  /* 0x000000020b727825 */ /* 0x001fc600078e02ba */
[----:B------:R-:W4:Y:S01]  /*3690*/  LDL.64 R186, [R1+0x130] ;  /* 0x0001300001ba7983 */ /* 0x000f220000100a00 */
[----:B------:R-:W-:-:S03]  /*36a0*/  IMAD.WIDE R140, R11, 0x2, R140 ;  /* 0x000000020b8c7825 */ /* 0x000fc600078e028c */
[----:B------:R-:W4:Y:S04]  /*36b0*/  LDG.E.U16 R75, desc[UR10][R74.64] ;  /* 0x0000000a4a4b7981 */ /* 0x000f28000c1e1500 */
[----:B------:R0:W4:Y:S01]  /*36c0*/  LDG.E.U16 R4, desc[UR10][R114.64] ;  /* 0x0000000a72047981 */ /* 0x000122000c1e1500 */
[----:B------:R-:W-:-:S03]  /*36d0*/  IMAD.WIDE R138, R11, 0x2, R138 ;  /* 0x000000020b8a7825 */ /* 0x000fc600078e028a */
[----:B------:R1:W4:Y:S04]  /*36e0*/  LDG.E.U16 R86, desc[UR10][R140.64] ;  /* 0x0000000a8c567981 */ /* 0x000328000c1e1500 */
[----:B------:R1:W4:Y:S01]  /*36f0*/  LDG.E.U16 R82, desc[UR10][R138.64] ;  /* 0x0000000a8a527981 */ /* 0x000322000c1e1500 */
[----:B0-----:R-:W-:-:S03]  /*3700*/  IMAD.WIDE R114, R11, 0x2, R154 ;  /* 0x000000020b727825 */ /* 0x001fc600078e029a */
[----:B------:R-:W4:Y:S01]  /*3710*/  LDL.64 R154, [R1+0x128] ;  /* 0x00012800019a7983 */ /* 0x000f220000100a00 */
[----:B-1----:R-:W-:-:S03]  /*3720*/  IMAD.WIDE R140, R11, 0x2, R148 ;  /* 0x000000020b8c7825 */ /* 0x002fc600078e0294 */
[----:B------:R-:W5:Y:S01]  /*3730*/  LDL.64 R148, [R1+0x120] ;  /* 0x0001200001947983 */ /* 0x000f620000100a00 */
[----:B------:R-:W-:-:S03]  /*3740*/  IMAD.WIDE R138, R11, 0x2, R146 ;  /* 0x000000020b8a7825 */ /* 0x000fc600078e0292 */
[----:B------:R-:W5:Y:S01]  /*3750*/  LDL.64 R146, [R1+0x118] ;  /* 0x0001180001927983 */ /* 0x000f620000100a00 */
[----:B------:R-:W-:-:S03]  /*3760*/  IMAD.WIDE R136, R11, 0x2, R136 ;  /* 0x000000020b887825 */ /* 0x000fc600078e0288 */
[----:B------:R0:W5:Y:S01]  /*3770*/  LDG.E.U16 R74, desc[UR10][R134.64] ;  /* 0x0000000a864a7981 */ /* 0x000162000c1e1500 */
[----:B------:R-:W-:-:S03]  /*3780*/  IMAD.WIDE R84, R11, 0x2, R84 ;  /* 0x000000020b547825 */ /* 0x000fc600078e0254 */
[----:B------:R-:W5:Y:S01]  /*3790*/  LDG.E.U16 R78, desc[UR10][R136.64] ;  /* 0x0000000a884e7981 */ /* 0x000f62000c1e1500 */
[----:B------:R-:W-:-:S03]  /*37a0*/  IMAD.WIDE R80, R11, 0x2, R80 ;  /* 0x000000020b507825 */ /* 0x000fc600078e0250 */
[----:B------:R-:W5:Y:S01]  /*37b0*/  LDG.E.U16 R84, desc[UR10][R84.64] ;  /* 0x0000000a54547981 */ /* 0x000f62000c1e1500 */
[----:B------:R-:W-:-:S03]  /*37c0*/  IMAD.WIDE R110, R11, 0x2, R110 ;  /* 0x000000020b6e7825 */ /* 0x000fc600078e026e */
[----:B------:R-:W5:Y:S01]  /*37d0*/  LDG.E.U16 R80, desc[UR10][R80.64] ;  /* 0x0000000a50507981 */ /* 0x000f62000c1e1500 */
[----:B0-----:R-:W-:-:S03]  /*37e0*/  IMAD.WIDE R134, R11, 0x2, R196 ;  /* 0x000000020b867825 */ /* 0x001fc600078e02c4 */
[----:B------:R-:W5:Y:S01]  /*37f0*/  LDG.E.U16 R111, desc[UR10][R110.64] ;  /* 0x0000000a6e6f7981 */ /* 0x000f62000c1e1500 */
[----:B------:R-:W-:-:S03]  /*3800*/  IMAD.WIDE R104, R11, 0x2, R104 ;  /* 0x000000020b687825 */ /* 0x000fc600078e0268 */
[----:B------:R-:W5:Y:S04]  /*3810*/  LDG.E.U16 R115, desc[UR10][R114.64] ;  /* 0x0000000a72737981 */ /* 0x000f68000c1e1500 */
[----:B------:R-:W5:Y:S04]  /*3820*/  LDG.E.U16 R81, desc[UR10][R134.64] ;  /* 0x0000000a86517981 */ /* 0x000f68000c1e1500 */
[----:B------:R0:W5:Y:S04]  /*3830*/  LDG.E.U16 R110, desc[UR10][R140.64] ;  /* 0x0000000a8c6e7981 */ /* 0x000168000c1e1500 */
[----:B------:R-:W5:Y:S01]  /*3840*/  LDG.E.U16 R104, desc[UR10][R104.64] ;  /* 0x0000000a68687981 */ /* 0x000f62000c1e1500 */
[----:B------:R-:W-:-:S03]  /*3850*/  IMAD.WIDE R72, R11, 0x2, R72 ;  /* 0x000000020b487825 */ /* 0x000fc600078e0248 */
[----:B------:R-:W5:Y:S01]  /*3860*/  LDL.64 R196, [R1+0xe0] ;  /* 0x0000e00001c47983 */ /* 0x000f620000100a00 */
[----:B0-----:R-:W-:-:S03]  /*3870*/  IMAD.WIDE R140, R11, 0x2, R192 ;  /* 0x000000020b8c7825 */ /* 0x001fc600078e02c0 */
[----:B------:R-:W5:Y:S04]  /*3880*/  LDL.64 R192, [R1+0xb8] ;  /* 0x0000b80001c07983 */ /* 0x000f680000100a00 */
[----:B------:R0:W5:Y:S04]  /*3890*/  LDG.E.U16 R105, desc[UR10][R138.64] ;  /* 0x0000000a8a697981 */ /* 0x000168000c1e1500 */
[----:B------:R-:W5:Y:S01]  /*38a0*/  LDG.E.U16 R72, desc[UR10][R72.64] ;  /* 0x0000000a48487981 */ /* 0x000f62000c1e1500 */
[----:B0-----:R-:W-:-:S03]  /*38b0*/  IMAD.WIDE R138, R11, 0x2, R152 ;  /* 0x000000020b8a7825 */ /* 0x001fc600078e0298 */
[----:B------:R-:W5:Y:S04]  /*38c0*/  LDL.64 R152, [R1+0xc0] ;  /* 0x0000c00001987983 */ /* 0x000f680000100a00 */
[----:B------:R-:W5:Y:S04]  /*38d0*/  LDG.E.U16 R3, desc[UR10][R138.64] ;  /* 0x0000000a8a037981 */ /* 0x000f68000c1e1500 */
[----:B------:R-:W5:Y:S01]  /*38e0*/  LDG.E.U16 R73, desc[UR10][R140.64] ;  /* 0x0000000a8c497981 */ /* 0x000f62000c1e1500 */
[----:B--2---:R-:W-:-:S03]  /*38f0*/  IMAD.WIDE R134, R11, 0x2, R188 ;  /* 0x000000020b867825 */ /* 0x004fc600078e02bc */
[----:B------:R-:W2:Y:S01]  /*3900*/  LDL.64 R188, [R1+0xb0] ;  /* 0x0000b00001bc7983 */ /* 0x000ea20000100a00 */
[----:B---3--:R-:W-:-:S03]  /*3910*/  IMAD.WIDE R136, R11, 0x2, R144 ;  /* 0x000000020b887825 */ /* 0x008fc600078e0290 */
[----:B------:R-:W3:Y:S04]  /*3920*/  LDL.64 R144, [R1+0x110] ;  /* 0x0001100001907983 */ /* 0x000ee80000100a00 */
[----:B------:R0:W2:Y:S02]  /*3930*/  LDG.E.U16 R85, desc[UR10][R136.64] ;  /* 0x0000000a88557981 */ /* 0x0000a4000c1e1500 */
[C---:B0-----:R-:W-:Y:S02]  /*3940*/  IMAD.WIDE R136, R11.reuse, 0x2, R150 ;  /* 0x000000020b887825 */ /* 0x041fe400078e0296 */
[----:B------:R-:W2:Y:S04]  /*3950*/  LDL.64 R150, [R1+0x80] ;  /* 0x0000800001967983 */ /* 0x000ea80000100a00 */
[----:B------:R4:W2:Y:S02]  /*3960*/  LDG.E.U16 R114, desc[UR10][R136.64] ;  /* 0x0000000a88727981 */ /* 0x0008a4000c1e1500 */
[----:B----4-:R-:W-:-:S02]  /*3970*/  IMAD.WIDE R136, R11, 0x2, R154 ;  /* 0x000000020b887825 */ /* 0x010fc400078e029a */
[----:B------:R-:W4:Y:S02]  /*3980*/  LDL.64 R154, [R1+0x70] ;  /* 0x00007000019a7983 */ /* 0x000f240000100a00 */
[----:B-----5:R-:W-:-:S04]  /*3990*/  IMAD.WIDE R138, R11, 0x2, R148 ;  /* 0x000000020b8a7825 */ /* 0x020fc800078e0294 */
[C---:B------:R-:W-:Y:S02]  /*39a0*/  IMAD.WIDE R140, R11.reuse, 0x2, R146 ;  /* 0x000000020b8c7825 */ /* 0x040fe400078e0292 */
[----:B------:R0:W5:Y:S02]  /*39b0*/  LDG.E.U16 R146, desc[UR10][R138.64] ;  /* 0x0000000a8a927981 */ /* 0x000164000c1e1500 */
[C---:B------:R-:W-:Y:S02]  /*39c0*/  IMAD.WIDE R108, R11.reuse, 0x2, R108 ;  /* 0x000000020b6c7825 */ /* 0x040fe400078e026c */
[----:B------:R-:W5:Y:S02]  /*39d0*/  LDG.E.U16 R147, desc[UR10][R140.64] ;  /* 0x0000000a8c937981 */ /* 0x000f64000c1e1500 */
[C---:B------:R-:W-:Y:S02]  /*39e0*/  IMAD.WIDE R76, R11.reuse, 0x2, R76 ;  /* 0x000000020b4c7825 */ /* 0x040fe400078e024c */
[----:B------:R-:W5:Y:S02]  /*39f0*/  LDG.E.U16 R108, desc[UR10][R108.64] ;  /* 0x0000000a6c6c7981 */ /* 0x000f64000c1e1500 */
[----:B0-----:R-:W-:-:S02]  /*3a00*/  IMAD.WIDE R138, R11, 0x2, R202 ;  /* 0x000000020b8a7825 */ /* 0x001fc400078e02ca */
[----:B------:R-:W5:Y:S02]  /*3a10*/  LDL.64 R202, [R1+0xd8] ;  /* 0x0000d80001ca7983 */ /* 0x000f640000100a00 */
[C---:B------:R-:W-:Y:S02]  /*3a20*/  IMAD.WIDE R142, R11.reuse, 0x2, R142 ;  /* 0x000000020b8e7825 */ /* 0x040fe400078e028e */
[----:B------:R-:W5:Y:S04]  /*3a30*/  LDG.E.U16 R76, desc[UR10][R76.64] ;  /* 0x0000000a4c4c7981 */ /* 0x000f68000c1e1500 */
[----:B------:R0:W5:Y:S04]  /*3a40*/  LDG.E.U16 R109, desc[UR10][R134.64] ;  /* 0x0000000a866d7981 */ /* 0x000168000c1e1500 */
[----:B------:R3:W5:Y:S01]  /*3a50*/  LDG.E.U16 R77, desc[UR10][R142.64] ;  /* 0x0000000a8e4d7981 */ /* 0x000762000c1e1500 */
[----:B0-----:R-:W-:-:S03]  /*3a60*/  IMAD.WIDE R134, R11, 0x2, R186 ;  /* 0x000000020b867825 */ /* 0x001fc600078e02ba */
[----:B------:R-:W5:Y:S01]  /*3a70*/  LDL.64 R186, [R1+0x78] ;  /* 0x0000780001ba7983 */ /* 0x000f620000100a00 */
[----:B------:R-:W-:-:S05]  /*3a80*/  IMAD.WIDE R140, R11, 0x2, R152 ;  /* 0x000000020b8c7825 */ /* 0x000fca00078e0298 */
[----:B------:R-:W5:Y:S01]  /*3a90*/  LDG.E.U16 R152, desc[UR10][R140.64] ;  /* 0x0000000a8c987981 */ /* 0x000f62000c1e1500 */
[----:B---3--:R-:W-:-:S03]  /*3aa0*/  IMAD.WIDE R142, R11, 0x2, R144 ;  /* 0x000000020b8e7825 */ /* 0x008fc600078e0290 */
[----:B------:R0:W3:Y:S04]  /*3ab0*/  LDG.E.U16 R145, desc[UR10][R136.64] ;  /* 0x0000000a88917981 */ /* 0x0000e8000c1e1500 */
[----:B------:R2:W3:Y:S04]  /*3ac0*/  LDG.E.U16 R148, desc[UR10][R142.64] ;  /* 0x0000000a8e947981 */ /* 0x0004e8000c1e1500 */
[----:B------:R-:W3:Y:S01]  /*3ad0*/  LDG.E.U16 R144, desc[UR10][R134.64] ;  /* 0x0000000a86907981 */ /* 0x000ee2000c1e1500 */
[----:B0-----:R-:W-:-:S03]  /*3ae0*/  IMAD.WIDE R136, R11, 0x2, R214 ;  /* 0x000000020b887825 */ /* 0x001fc600078e02d6 */
[----:B------:R-:W3:Y:S01]  /*3af0*/  LDL.64 R214, [R1+0xc8] ;  /* 0x0000c80001d67983 */ /* 0x000ee20000100a00 */
[----:B--2---:R-:W-:-:S03]  /*3b00*/  IMAD.WIDE R142, R11, 0x2, R150 ;  /* 0x000000020b8e7825 */ /* 0x004fc600078e0296 */
[----:B------:R0:W2:Y:S04]  /*3b10*/  LDG.E.U16 R150, desc[UR10][R136.64] ;  /* 0x0000000a88967981 */ /* 0x0000a8000c1e1500 */
[----:B------:R1:W2:Y:S04]  /*3b20*/  LDG.E.U16 R151, desc[UR10][R138.64] ;  /* 0x0000000a8a977981 */ /* 0x0002a8000c1e1500 */
[----:B------:R4:W2:Y:S01]  /*3b30*/  LDG.E.U16 R153, desc[UR10][R142.64] ;  /* 0x0000000a8e997981 */ /* 0x0008a2000c1e1500 */
[----:B0-----:R-:W-:-:S03]  /*3b40*/  IMAD.WIDE R136, R11, 0x2, R192 ;  /* 0x000000020b887825 */ /* 0x001fc600078e02c0 */
[----:B------:R-:W2:Y:S01]  /*3b50*/  LDL.64 R192, [R1+0xa8] ;  /* 0x0000a80001c07983 */ /* 0x000ea20000100a00 */
[----:B-1----:R-:W-:-:S03]  /*3b60*/  IMAD.WIDE R138, R11, 0x2, R188 ;  /* 0x000000020b8a7825 */ /* 0x002fc600078e02bc */
[----:B------:R-:W3:Y:S01]  /*3b70*/  LDL.64 R188, [R1+0x68] ;  /* 0x0000680001bc7983 */ /* 0x000ee20000100a00 */
[----:B----4-:R-:W-:-:S03]  /*3b80*/  IMAD.WIDE R142, R11, 0x2, R154 ;  /* 0x000000020b8e7825 */ /* 0x010fc600078e029a */
[----:B------:R0:W4:Y:S01]  /*3b90*/  LDG.E.U16 R155, desc[UR10][R136.64] ;  /* 0x0000000a889b7981 */ /* 0x000122000c1e1500 */
[----:B------:R-:W-:-:S03]  /*3ba0*/  IMAD.WIDE R134, R11, 0x2, R218 ;  /* 0x000000020b867825 */ /* 0x000fc600078e02da */
[----:B------:R5:W4:Y:S04]  /*3bb0*/  LDG.E.U16 R185, desc[UR10][R138.64] ;  /* 0x0000000a8ab97981 */ /* 0x000b28000c1e1500 */
[----:B------:R1:W4:Y:S01]  /*3bc0*/  LDG.E.U16 R149, desc[UR10][R134.64] ;  /* 0x0000000a86957981 */ /* 0x000322000c1e1500 */
[----:B0-----:R-:W-:-:S03]  /*3bd0*/  IMAD.WIDE R136, R11, 0x2, R196 ;  /* 0x000000020b887825 */ /* 0x001fc600078e02c4 */
[----:B------:R-:W4:Y:S04]  /*3be0*/  LDL.64 R196, [R1+0x58] ;  /* 0x0000580001c47983 */ /* 0x000f280000100a00 */
[----:B------:R-:W4:Y:S01]  /*3bf0*/  LDL.64 R218, [R1+0x90] ;  /* 0x0000900001da7983 */ /* 0x000f220000100a00 */
[----:B-----5:R-:W-:-:S03]  /*3c00*/  IMAD.WIDE R138, R11, 0x2, R202 ;  /* 0x000000020b8a7825 */ /* 0x020fc600078e02ca */
[----:B------:R-:W5:Y:S01]  /*3c10*/  LDL.64 R202, [R1+0x50] ;  /* 0x0000500001ca7983 */ /* 0x000f620000100a00 */
[----:B-1----:R-:W-:-:S03]  /*3c20*/  IMAD.WIDE R134, R11, 0x2, R210 ;  /* 0x000000020b867825 */ /* 0x002fc600078e02d2 */
[----:B------:R-:W5:Y:S04]  /*3c30*/  LDL.64 R210, [R1+0x88] ;  /* 0x0000880001d27983 */ /* 0x000f680000100a00 */
[----:B------:R0:W5:Y:S02]  /*3c40*/  LDG.E.U16 R154, desc[UR10][R134.64] ;  /* 0x0000000a869a7981 */ /* 0x000164000c1e1500 */
[C---:B0-----:R-:W-:Y:S02]  /*3c50*/  IMAD.WIDE R134, R11.reuse, 0x2, R206 ;  /* 0x000000020b867825 */ /* 0x041fe400078e02ce */
[----:B------:R-:W5:Y:S02]  /*3c60*/  LDL.64 R206, [R1+0x48] ;  /* 0x0000480001ce7983 */ /* 0x000f640000100a00 */
[----:B------:R-:W-:-:S02]  /*3c70*/  IMAD.WIDE R140, R11, 0x2, R186 ;  /* 0x000000020b8c7825 */ /* 0x000fc400078e02ba */
[----:B------:R-:W5:Y:S04]  /*3c80*/  LDG.E.U16 R187, desc[UR10][R142.64] ;  /* 0x0000000a8ebb7981 */ /* 0x000f68000c1e1500 */
[----:B------:R2:W5:Y:S02]  /*3c90*/  LDG.E.U16 R186, desc[UR10][R140.64] ;  /* 0x0000000a8cba7981 */ /* 0x000564000c1e1500 */
[C---:B--2---:R-:W-:Y:S02]  /*3ca0*/  IMAD.WIDE R140, R11.reuse, 0x2, R192 ;  /* 0x000000020b8c7825 */ /* 0x044fe400078e02c0 */
[----:B------:R0:W2:Y:S02]  /*3cb0*/  LDG.E.U16 R192, desc[UR10][R138.64] ;  /* 0x0000000a8ac07981 */ /* 0x0000a4000c1e1500 */
[----:B---3--:R-:W-:-:S02]  /*3cc0*/  IMAD.WIDE R142, R11, 0x2, R188 ;  /* 0x000000020b8e7825 */ /* 0x008fc400078e02bc */
[----:B------:R1:W3:Y:S04]  /*3cd0*/  LDG.E.U16 R188, desc[UR10][R134.64] ;  /* 0x0000000a86bc7981 */ /* 0x0002e8000c1e1500 */
[----:B------:R4:W2:Y:S04]  /*3ce0*/  LDG.E.U16 R193, desc[UR10][R140.64] ;  /* 0x0000000a8cc17981 */ /* 0x0008a8000c1e1500 */
[----:B------:R-:W2:Y:S01]  /*3cf0*/  LDG.E.U16 R142, desc[UR10][R142.64] ;  /* 0x0000000a8e8e7981 */ /* 0x000ea2000c1e1500 */
[----:B0-----:R-:W-:-:S03]  /*3d00*/  IMAD.WIDE R138, R11, 0x2, R226 ;  /* 0x000000020b8a7825 */ /* 0x001fc600078e02e2 */
[----:B------:R0:W2:Y:S01]  /*3d10*/  LDG.E.U16 R189, desc[UR10][R136.64] ;  /* 0x0000000a88bd7981 */ /* 0x0000a2000c1e1500 */
[----:B-1----:R-:W-:-:S04]  /*3d20*/  IMAD.WIDE R134, R11, 0x2, R234 ;  /* 0x000000020b867825 */ /* 0x002fc800078e02ea */
[C---:B----4-:R-:W-:Y:S01]  /*3d30*/  IMAD.WIDE R140, R11.reuse, 0x2, R196 ;  /* 0x000000020b8c7825 */ /* 0x050fe200078e02c4 */
[----:B------:R1:W4:Y:S04]  /*3d40*/  LDG.E.U16 R143, desc[UR10][R134.64] ;  /* 0x0000000a868f7981 */ /* 0x000328000c1e1500 */
[----:B------:R5:W4:Y:S01]  /*3d50*/  LDG.E.U16 R196, desc[UR10][R138.64] ;  /* 0x0000000a8ac47981 */ /* 0x000b22000c1e1500 */
[----:B0-----:R-:W-:-:S03]  /*3d60*/  IMAD.WIDE R136, R11, 0x2, R230 ;  /* 0x000000020b887825 */ /* 0x001fc600078e02e6 */
[----:B------:R-:W4:Y:S01]  /*3d70*/  LDG.E.U16 R140, desc[UR10][R140.64] ;  /* 0x0000000a8c8c7981 */ /* 0x000f22000c1e1500 */
[----:B-1----:R-:W-:-:S03]  /*3d80*/  IMAD.WIDE R134, R11, 0x2, R222 ;  /* 0x000000020b867825 */ /* 0x002fc600078e02de */
[----:B------:R0:W4:Y:S01]  /*3d90*/  LDG.E.U16 R197, desc[UR10][R136.64] ;  /* 0x0000000a88c57981 */ /* 0x000122000c1e1500 */
[----:B-----5:R-:W-:-:S03]  /*3da0*/  IMAD.WIDE R138, R11, 0x2, R202 ;  /* 0x000000020b8a7825 */ /* 0x020fc600078e02ca */
[----:B------:R1:W5:Y:S01]  /*3db0*/  LDG.E.U16 R141, desc[UR10][R134.64] ;  /* 0x0000000a868d7981 */ /* 0x000362000c1e1500 */
[----:B0-----:R-:W-:-:S03]  /*3dc0*/  IMAD.WIDE R136, R11, 0x2, R218 ;  /* 0x000000020b887825 */ /* 0x001fc600078e02da */
[----:B------:R0:W5:Y:S04]  /*3dd0*/  LDG.E.U16 R203, desc[UR10][R138.64] ;  /* 0x0000000a8acb7981 */ /* 0x000168000c1e1500 */
[----:B------:R0:W5:Y:S01]  /*3de0*/  LDG.E.U16 R202, desc[UR10][R136.64] ;  /* 0x0000000a88ca7981 */ /* 0x000162000c1e1500 */
[----:B-1----:R-:W-:-:S04]  /*3df0*/  IMAD.WIDE R134, R11, 0x2, R214 ;  /* 0x000000020b867825 */ /* 0x002fc800078e02d6 */
[C---:B0-----:R-:W-:Y:S02]  /*3e00*/  IMAD.WIDE R138, R11.reuse, 0x2, R206 ;  /* 0x000000020b8a7825 */ /* 0x041fe400078e02ce */
[----:B------:R-:W5:Y:S02]  /*3e10*/  LDG.E.U16 R134, desc[UR10][R134.64] ;  /* 0x0000000a86867981 */ /* 0x000f64000c1e1500 */
[----:B------:R-:W-:Y:S02]  /*3e20*/  IMAD.WIDE R136, R11, 0x2, R210 ;  /* 0x000000020b887825 */ /* 0x000fe400078e02d2 */
[----:B------:R-:W5:Y:S04]  /*3e30*/  LDG.E.U16 R138, desc[UR10][R138.64] ;  /* 0x0000000a8a8a7981 */ /* 0x000f68000c1e1500 */
[----:B------:R-:W5:Y:S01]  /*3e40*/  LDG.E.U16 R136, desc[UR10][R136.64] ;  /* 0x0000000a88887981 */ /* 0x000f62000c1e1500 */
[----:B------:R-:W-:Y:S01]  /*3e50*/  BAR.SYNC.DEFER_BLOCKING 0x0 ;  /* 0x0000000000007b1d */ /* 0x000fe20000010000 */
[----:B------:R-:W-:-:S02]  /*3e60*/  LOP3.LUT R206, R10, 0x10, RZ, 0x3c, !PT ;  /* 0x000000100ace7812 */ /* 0x000fc400078e3cff */
[----:B------:R-:W-:-:S03]  /*3e70*/  LOP3.LUT R207, R10, 0x20, RZ, 0x3c, !PT ;  /* 0x000000200acf7812 */ /* 0x000fc600078e3cff */
[----:B------:R-:W-:Y:S04]  /*3e80*/  STS.U16 [R10+UR6], R2 ;  /* 0x000000020a007988 */ /* 0x000fe80008000406 */
        /* <DEDUP_REMOVED lines=16> */
[----:B------:R-:W-:Y:S01]  /*3f90*/  STS.U16 [R207+UR6+0xa00], R107 ;  /* 0x000a006bcf007988 */ /* 0x000fe20008000406 */
[----:B0-----:R-:W-:-:S03]  /*3fa0*/  LOP3.LUT R206, R10, 0x30, RZ, 0x3c, !PT ;  /* 0x000000300ace7812 */ /* 0x001fc600078e3cff */
        /* <DEDUP_REMOVED lines=11> */
[----:B------:R-:W-:Y:S01]  /*4060*/  STS.U16 [R206+UR6+0x2300], R145 ;  /* 0x00230091ce007988 */ /* 0x000fe20008000406 */
[C---:B------:R-:W-:Y:S02]  /*4070*/  LOP3.LUT R109, R10.reuse, 0x60, RZ, 0x3c, !PT ;  /* 0x000000600a6d7812 */ /* 0x040fe400078e3cff */
[C---:B------:R-:W-:Y:S01]  /*4080*/  LOP3.LUT R2, R10.reuse, 0x70, RZ, 0x3c, !PT ;  /* 0x000000700a027812 */ /* 0x040fe200078e3cff */
[----:B------:R-:W0:Y:S01]  /*4090*/  S2UR UR8, SR_CgaCtaId ;  /* 0x00000000000879c3 */ /* 0x000e220000008800 */
[----:B------:R-:W-:Y:S01]  /*40a0*/  LOP3.LUT R185, R7, 0x40, RZ, 0x3c, !PT ;  /* 0x0000004007b97812 */ /* 0x000fe200078e3cff */
[----:B------:R-:W-:Y:S01]  /*40b0*/  UMOV UR5, 0x400 ;  /* 0x0000040000057882 */ /* 0x000fe20000000000 */
[----:B------:R-:W5:Y:S04]  /*40c0*/  LDL.64 R186, [R1+0x40] ;  /* 0x0000400001ba7983 */ /* 0x000f680000100a00 */
[----:B---3--:R-:W-:Y:S04]  /*40d0*/  STS.U16 [R206+UR6+0x2b00], R188 ;  /* 0x002b00bcce007988 */ /* 0x008fe80008000406 */
[----:B--2---:R-:W-:Y:S04]  /*40e0*/  STS.U16 [R206+UR6+0x3300], R193 ;  /* 0x003300c1ce007988 */ /* 0x004fe80008000406 */
[----:B------:R1:W-:Y:S04]  /*40f0*/  STS.U16 [R206+UR6+0x3b00], R142 ;  /* 0x003b008ece007988 */ /* 0x0003e80008000406 */
[----:B------:R-:W-:Y:S04]  /*4100*/  STS.U16 [R207+UR6+0x400], R84 ;  /* 0x00040054cf007988 */ /* 0x000fe80008000406 */
[----:B------:R-:W-:Y:S01]  /*4110*/  STS.U16 [R207+UR6+0xc00], R83 ;  /* 0x000c0053cf007988 */ /* 0x000fe20008000406 */
[----:B-1----:R-:W-:-:S03]  /*4120*/  LOP3.LUT R206, R10, 0x50, RZ, 0x3c, !PT ;  /* 0x000000500ace7812 */ /* 0x002fc600078e3cff */
[----:B------:R-:W-:Y:S04]  /*4130*/  STS.U16 [R207+UR6+0x1400], R82 ;  /* 0x00140052cf007988 */ /* 0x000fe80008000406 */
[----:B------:R-:W-:Y:S04]  /*4140*/  STS.U16 [R207+UR6+0x1c00], R81 ;  /* 0x001c0051cf007988 */ /* 0x000fe80008000406 */
[----:B------:R-:W-:Y:S04]  /*4150*/  STS.U16 [R207+UR6+0x2400], R146 ;  /* 0x00240092cf007988 */ /* 0x000fe80008000406 */
[----:B------:R-:W-:Y:S04]  /*4160*/  STS.U16 [R207+UR6+0x2c00], R189 ;  /* 0x002c00bdcf007988 */ /* 0x000fe80008000406 */
        /* <DEDUP_REMOVED lines=15> */
[----:B-----5:R-:W-:Y:S04]  /*4260*/  STS.U16 [R109+UR6+0x2e00], R141 ;  /* 0x002e008d6d007988 */ /* 0x020fe80008000406 */
        /* <DEDUP_REMOVED lines=9> */
[----:B------:R1:W-:Y:S01]  /*4300*/  STS.U16 [R2+UR6+0x3f00], R138 ;  /* 0x003f008a02007988 */ /* 0x0003e20008000406 */
[----:B------:R-:W-:Y:S01]  /*4310*/  BAR.SYNC.DEFER_BLOCKING 0x0 ;  /* 0x0000000000007b1d */ /* 0x000fe20000010000 */
[----:B-1----:R-:W-:-:S05]  /*4320*/  LOP3.LUT R2, R6, 0x20, RZ, 0x3c, !PT ;  /* 0x0000002006027812 */ /* 0x002fca00078e3cff */
[----:B------:R-:W-:Y:S04]  /*4330*/  LDSM.16.MT88.4 R136, [R6+UR6+0x4000] ;  /* 0x004000060688783b */ /* 0x000fe80008004200 */
[----:B------:R-:W1:Y:S04]  /*4340*/  LDSM.16.M88.4 R104, [R7+UR6] ;  /* 0x000000060768783b */ /* 0x000e680008000200 */
[----:B------:R-:W2:Y:S04]  /*4350*/  LDSM.16.M88.4 R112, [R7+UR6+0x2000] ;  /* 0x002000060770783b */ /* 0x000ea80008000200 */
[----:B------:R-:W3:Y:S04]  /*4360*/  LDSM.16.MT88.4 R152, [R2+UR6+0x4000] ;  /* 0x004000060298783b */ /* 0x000ee80008004200 */
[----:B------:R-:W4:Y:S04]  /*4370*/  LDSM.16.MT88.4 R108, [R6+UR6+0x4400] ;  /* 0x00440006066c783b */ /* 0x000f280008004200 */
[----:B------:R-:W5:Y:S04]  /*4380*/  LDSM.16.MT88.4 R132, [R2+UR6+0x4400] ;  /* 0x004400060284783b */ /* 0x000f680008004200 */
[----:B------:R-:W-:Y:S04]  /*4390*/  LDSM.16.MT88.4 R80, [R6+UR6+0x4800] ;  /* 0x004800060650783b */ /* 0x000fe80008004200 */
[----:B------:R-:W0:Y:S04]  /*43a0*/  LDSM.16.M88.4 R76, [R185+UR6] ;  /* 0x00000006b94c783b */ /* 0x000e280008000200 */
[----:B------:R-:W0:Y:S04]  /*43b0*/  LDSM.16.M88.4 R72, [R185+UR6+0x2000] ;  /* 0x00200006b948783b */ /* 0x000e280008000200 */
[----:B------:R-:W0:Y:S04]  /*43c0*/  LDSM.16.MT88.4 R148, [R2+UR6+0x4800] ;  /* 0x004800060294783b */ /* 0x000e280008004200 */
[----:B------:R-:W0:Y:S01]  /*43d0*/  LDSM.16.MT88.4 R140, [R6+UR6+0x4c00] ;  /* 0x004c0006068c783b */ /* 0x000e220008004200 */
[C---:B-1----:R-:W-:Y:S08]  /*43e0*/  HMMA.16816.F32 R144, R136.reuse, R104, RZ ;  /* 0x000000688890723c */ /* 0x042ff000000018ff */
[----:B--2---:R-:W-:Y:S08]  /*43f0*/  HMMA.16816.F32 R136, R136, R112, RZ ;  /* 0x000000708888723c */ /* 0x004ff000000018ff */
[C---:B---3--:R-:W-:Y:S08]  /*4400*/  HMMA.16816.F32 R84, R152.reuse, R104, RZ ;  /* 0x000000689854723c */ /* 0x048ff000000018ff */
[----:B------:R-:W-:Y:S08]  /*4410*/  HMMA.16816.F32 R152, R152, R112, RZ ;  /* 0x000000709898723c */ /* 0x000ff000000018ff */
[C---:B----4-:R-:W-:Y:S08]  /*4420*/  HMMA.16816.F32 R144, R108.reuse, R106, R144 ;  /* 0x0000006a6c90723c */ /* 0x050ff00000001890 */
[----:B------:R-:W-:Y:S01]  /*4430*/  HMMA.16816.F32 R108, R108, R114, R136 ;  /* 0x000000726c6c723c */ /* 0x000fe20000001888 */
[----:B------:R-:W-:Y:S07]  /*4440*/  LDSM.16.MT88.4 R136, [R6+UR6+0x5000] ;  /* 0x005000060688783b */ /* 0x000fee0008004200 */
[C---:B-----5:R-:W-:Y:S01]  /*4450*/  HMMA.16816.F32 R104, R132.reuse, R106, R84 ;  /* 0x0000006a8468723c */ /* 0x060fe20000001854 */
[----:B------:R-:W1:Y:S07]  /*4460*/  LDSM.16.MT88.4 R84, [R2+UR6+0x4c00] ;  /* 0x004c00060254783b */ /* 0x000e6e0008004200 */
[----:B------:R-:W-:Y:S01]  /*4470*/  HMMA.16816.F32 R152, R132, R114, R152 ;  /* 0x000000728498723c */ /* 0x000fe20000001898 */
[----:B------:R-:W2:Y:S04]  /*4480*/  LDSM.16.M88.4 R132, [R7+UR6+0x80] ;  /* 0x000080060784783b */ /* 0x000ea80008000200 */
[----:B------:R-:W3:Y:S03]  /*4490*/  LDSM.16.M88.4 R112, [R7+UR6+0x2080] ;  /* 0x002080060770783b */ /* 0x000ee60008000200 */
[C---:B0-----:R-:W-:Y:S08]  /*44a0*/  HMMA.16816.F32 R144, R80.reuse, R76, R144 ;  /* 0x0000004c5090723c */ /* 0x041ff00000001890 */
[----:B------:R-:W-:Y:S01]  /*44b0*/  HMMA.16816.F32 R108, R80, R72, R108 ;  /* 0x00000048506c723c */ /* 0x000fe2000000186c */
[----:B------:R-:W0:Y:S07]  /*44c0*/  LDSM.16.MT88.4 R80, [R2+UR6+0x5000] ;  /* 0x005000060250783b */ /* 0x000e2e0008004200 */
[C---:B------:R-:W-:Y:S08]  /*44d0*/  HMMA.16816.F32 R104, R148.reuse, R76, R104 ;  /* 0x0000004c9468723c */ /* 0x040ff00000001868 */
[----:B------:R-:W-:Y:S01]  /*44e0*/  HMMA.16816.F32 R152, R148, R72, R152 ;  /* 0x000000489498723c */ /* 0x000fe20000001898 */
[----:B------:R-:W-:Y:S07]  /*44f0*/  LDSM.16.MT88.4 R148, [R2+UR6+0x5800] ;  /* 0x005800060294783b */ /* 0x000fee0008004200 */
[C---:B------:R-:W-:Y:S08]  /*4500*/  HMMA.16816.F32 R144, R140.reuse, R78, R144 ;  /* 0x0000004e8c90723c */ /* 0x040ff00000001890 */
[----:B------:R-:W-:Y:S01]  /*4510*/  HMMA.16816.F32 R140, R140, R74, R108 ;  /* 0x0000004a8c8c723c */ /* 0x000fe2000000186c */
[----:B------:R-:W4:Y:S07]  /*4520*/  LDSM.16.MT88.4 R108, [R6+UR6+0x5400] ;  /* 0x00540006066c783b */ /* 0x000f2e0008004200 */
[C---:B-1----:R-:W-:Y:S01]  /*4530*/  HMMA.16816.F32 R104, R84.reuse, R78, R104 ;  /* 0x0000004e5468723c */ /* 0x042fe20000001868 */
[----:B------:R-:W1:Y:S07]  /*4540*/  LDSM.16.MT88.4 R76, [R2+UR6+0x5400] ;  /* 0x00540006024c783b */ /* 0x000e6e0008004200 */
[----:B------:R-:W-:Y:S01]  /*4550*/  HMMA.16816.F32 R152, R84, R74, R152 ;  /* 0x0000004a5498723c */ /* 0x000fe20000001898 */
[----:B------:R-:W-:Y:S04]  /*4560*/  LDSM.16.MT88.4 R72, [R6+UR6+0x5800] ;  /* 0x005800060648783b */ /* 0x000fe80008004200 */
[----:B------:R-:W5:Y:S03]  /*4570*/  LDSM.16.M88.4 R84, [R185+UR6+0x80] ;  /* 0x00008006b954783b */ /* 0x000f660008000200 */
[C---:B--2---:R-:W-:Y:S08]  /*4580*/  HMMA.16816.F32 R144, R136.reuse, R132, R144 ;  /* 0x000000848890723c */ /* 0x044ff00000001890 */
[----:B---3--:R-:W-:Y:S01]  /*4590*/  HMMA.16816.F32 R140, R136, R112, R140 ;  /* 0x00000070888c723c */ /* 0x008fe2000000188c */
[----:B------:R-:W2:Y:S07]  /*45a0*/  LDSM.16.M88.4 R136, [R185+UR6+0x2080] ;  /* 0x00208006b988783b */ /* 0x000eae0008000200 */
[C---:B0-----:R-:W-:Y:S01]  /*45b0*/  HMMA.16816.F32 R104, R80.reuse, R132, R104 ;  /* 0x000000845068723c */ /* 0x041fe20000001868 */
[----:B------:R-:W-:Y:S01]  /*45c0*/  ULEA UR5, UR8, UR5, 0x18 ;  /* 0x0000000508057291 */ /* 0x000fe2000f8ec0ff */
[----:B------:R-:W3:Y:S06]  /*45d0*/  LDL.64 R132, [R1+0x28] ;  /* 0x0000280001847983 */ /* 0x000eec0000100a00 */
[----:B------:R-:W-:Y:S01]  /*45e0*/  HMMA.16816.F32 R152, R80, R112, R152 ;  /* 0x000000705098723c */ /* 0x000fe20000001898 */
[----:B------:R-:W0:Y:S07]  /*45f0*/  LDSM.16.MT88.4 R80, [R6+UR6+0x5c00] ;  /* 0x005c00060650783b */ /* 0x000e2e0008004200 */
[C---:B----4-:R-:W-:Y:S08]  /*4600*/  HMMA.16816.F32 R144, R108.reuse, R134, R144 ;  /* 0x000000866c90723c */ /* 0x050ff00000001890 */
[----:B------:R-:W-:Y:S01]  /*4610*/  HMMA.16816.F32 R140, R108, R114, R140 ;  /* 0x000000726c8c723c */ /* 0x000fe2000000188c */
[----:B------:R-:W4:Y:S07]  /*4620*/  LDSM.16.MT88.4 R108, [R2+UR6+0x5c00] ;  /* 0x005c0006026c783b */ /* 0x000f2e0008004200 */
[C---:B-1----:R-:W-:Y:S01]  /*4630*/  HMMA.16816.F32 R104, R76.reuse, R134, R104 ;  /* 0x000000864c68723c */ /* 0x042fe20000001868 */
[----:B------:R-:W1:Y:S01]  /*4640*/  S2R R112, SR_TID.X ;  /* 0x0000000000707919 */ /* 0x000e620000002100 */
[----:B------:R-:W3:Y:S06]  /*4650*/  LDL.64 R134, [R1] ;  /* 0x0000000001867983 */ /* 0x000eec0000100a00 */
[----:B------:R-:W-:Y:S01]  /*4660*/  HMMA.16816.F32 R152, R76, R114, R152 ;  /* 0x000000724c98723c */ /* 0x000fe20000001898 */
[----:B------:R-:W3:Y:S07]  /*4670*/  LDL.64 R114, [R1+0x18] ;  /* 0x0000180001727983 */ /* 0x000eee0000100a00 */
[C---:B-----5:R-:W-:Y:S08]  /*4680*/  HMMA.16816.F32 R144, R72.reuse, R84, R144 ;  /* 0x000000544890723c */ /* 0x060ff00000001890 */
[----:B--2---:R-:W-:Y:S08]  /*4690*/  HMMA.16816.F32 R140, R72, R136, R140 ;  /* 0x00000088488c723c */ /* 0x004ff0000000188c */
[C---:B------:R-:W-:Y:S08]  /*46a0*/  HMMA.16816.F32 R104, R148.reuse, R84, R104 ;  /* 0x000000549468723c */ /* 0x040ff00000001868 */
[----:B------:R-:W-:Y:S01]  /*46b0*/  HMMA.16816.F32 R152, R148, R136, R152 ;  /* 0x000000889498723c */ /* 0x000fe20000001898 */
[----:B-1----:R-:W-:Y:S01]  /*46c0*/  LOP3.LUT R112, R112, 0x7f, RZ, 0xc0, !PT ;  /* 0x0000007f70707812 */ /* 0x002fe200078ec0ff */
[----:B------:R-:W2:Y:S04]  /*46d0*/  LDL.64 R150, [R1+0x38] ;  /* 0x0000380001967983 */ /* 0x000ea80000100a00 */
[----:B------:R-:W5:Y:S02]  /*46e0*/  LDL.64 R148, [R1+0x30] ;  /* 0x0000300001947983 */ /* 0x000f640000100a00 */
[C---:B0-----:R-:W-:Y:S02]  /*46f0*/  HMMA.16816.F32 R144, R80.reuse, R86, R144 ;  /* 0x000000565090723c */ /* 0x041fe40000001890 */
[----:B------:R-:W2:Y:S06]  /*4700*/  LDL.64 R136, [R1+0x8] ;  /* 0x0000080001887983 */ /* 0x000eac0000100a00 */
[----:B------:R-:W-:Y:S08]  /*4710*/  HMMA.16816.F32 R140, R80, R138, R140 ;  /* 0x0000008a508c723c */ /* 0x000ff0000000188c */
[C---:B----4-:R-:W-:Y:S08]  /*4720*/  HMMA.16816.F32 R104, R108.reuse, R86, R104 ;  /* 0x000000566c68723c */ /* 0x050ff00000001868 */
[----:B------:R-:W-:Y:S01]  /*4730*/  HMMA.16816.F32 R152, R108, R138, R152 ;  /* 0x0000008a6c98723c */ /* 0x000fe20000001898 */
[----:B------:R-:W-:Y:S01]  /*4740*/  FMUL R2, R144, UR9 ;  /* 0x0000000990027c20 */ /* 0x000fe20008400000 */
[----:B------:R-:W-:Y:S01]  /*4750*/  FMUL R3, R145, UR9 ;  /* 0x0000000991037c20 */ /* 0x000fe20008400000 */
[----:B------:R-:W-:Y:S01]  /*4760*/  FMUL R4, R140, UR9 ;  /* 0x000000098c047c20 */ /* 0x000fe20008400000 */
[----:B------:R-:W-:Y:S01]  /*4770*/  FMUL R5, R146, UR9 ;  /* 0x0000000992057c20 */ /* 0x000fe20008400000 */
[----:B------:R-:W-:Y:S01]  /*4780*/  FMUL R72, R147, UR9 ;  /* 0x0000000993487c20 */ /* 0x000fe20008400000 */
[----:B------:R-:W-:-:S05]  /*4790*/  FMUL R73, R142, UR9 ;  /* 0x000000098e497c20 */ /* 0x000fca0008400000 */
[----:B------:R-:W-:Y:S01]  /*47a0*/  FMUL R74, R104, UR9 ;  /* 0x00000009684a7c20 */ /* 0x000fe20008400000 */
[----:B------:R-:W-:Y:S01]  /*47b0*/  FMUL R75, R105, UR9 ;  /* 0x00000009694b7c20 */ /* 0x000fe20008400000 */
[----:B------:R-:W-:Y:S01]  /*47c0*/  FMUL R77, R106, UR9 ;  /* 0x000000096a4d7c20 */ /* 0x000fe20008400000 */
[----:B------:R-:W-:Y:S01]  /*47d0*/  FMUL R78, R107, UR9 ;  /* 0x000000096b4e7c20 */ /* 0x000fe20008400000 */
[----:B------:R-:W-:Y:S01]  /*47e0*/  FMNMX3 R2, R2, R3, R4, !PT ;  /* 0x0000000302027276 */ /* 0x000fe20007800004 */
[----:B------:R-:W4:Y:S03]  /*47f0*/  LDL.64 R138, [R1+0x10] ;  /* 0x00001000018a7983 */ /* 0x000f260000100a00 */
[----:B------:R-:W-:Y:S01]  /*4800*/  FMUL R76, R152, UR9 ;  /* 0x00000009984c7c20 */ /* 0x000fe20008400000 */
[----:B------:R-:W-:Y:S01]  /*4810*/  FMUL R79, R154, UR9 ;  /* 0x000000099a4f7c20 */ /* 0x000fe20008400000 */
[----:B------:R-:W-:Y:S01]  /*4820*/  FMNMX3 R5, R5, R72, R73, !PT ;  /* 0x0000004805057276 */ /* 0x000fe20007800049 */
[----:B------:R-:W-:Y:S01]  /*4830*/  FMUL R3, R141, UR9 ;  /* 0x000000098d037c20 */ /* 0x000fe20008400000 */
[----:B------:R-:W-:Y:S01]  /*4840*/  FMUL R73, R143, UR9 ;  /* 0x000000098f497c20 */ /* 0x000fe20008400000 */
[----:B------:R-:W-:Y:S01]  /*4850*/  FMUL R72, R153, UR9 ;  /* 0x0000000999487c20 */ /* 0x000fe20008400000 */
[----:B------:R-:W-:Y:S01]  /*4860*/  FMUL R4, R155, UR9 ;  /* 0x000000099b047c20 */ /* 0x000fe20008400000 */
[----:B------:R-:W-:-:S02]  /*4870*/  FMNMX3 R74, R74, R75, R76, !PT ;  /* 0x0000004b4a4a7276 */ /* 0x000fc4000780004c */
[----:B------:R-:W-:Y:S02]  /*4880*/  FMNMX3 R77, R77, R78, R79, !PT ;  /* 0x0000004e4d4d7276 */ /* 0x000fe4000780004f */
[----:B------:R-:W-:Y:S02]  /*4890*/  FMNMX R2, R3, R2, !PT ;  /* 0x0000000203027209 */ /* 0x000fe40007800000 */
[----:B------:R-:W-:Y:S02]  /*48a0*/  FMNMX R5, R73, R5, !PT ;  /* 0x0000000549057209 */ /* 0x000fe40007800000 */
[----:B------:R-:W-:Y:S02]  /*48b0*/  FMNMX R72, R72, R74, !PT ;  /* 0x0000004a48487209 */ /* 0x000fe40007800000 */
[----:B------:R-:W-:Y:S01]  /*48c0*/  FMNMX R77, R4, R77, !PT ;  /* 0x0000004d044d7209 */ /* 0x000fe20007800000 */
[----:B------:R-:W0:Y:S04]  /*48d0*/  SHFL.BFLY PT, R74, R2, 0x2, 0x1f ;  /* 0x0c401f00024a7f89 */ /* 0x000e2800000e0000 */
[----:B------:R-:W1:Y:S04]  /*48e0*/  SHFL.BFLY PT, R73, R5, 0x2, 0x1f ;  /* 0x0c401f0005497f89 */ /* 0x000e6800000e0000 */
[----:B------:R-:W1:Y:S04]  /*48f0*/  SHFL.BFLY PT, R3, R72, 0x2, 0x1f ;  /* 0x0c401f0048037f89 */ /* 0x000e6800000e0000 */
[----:B------:R-:W1:Y:S01]  /*4900*/  SHFL.BFLY PT, R4, R77, 0x2, 0x1f ;  /* 0x0c401f004d047f89 */ /* 0x000e6200000e0000 */
[----:B0-----:R-:W-:-:S02]  /*4910*/  FMNMX R74, R2, R74, !PT ;  /* 0x0000004a024a7209 */ /* 0x001fc40007800000 */
[----:B-1----:R-:W-:Y:S02]  /*4920*/  FMNMX R73, R5, R73, !PT ;  /* 0x0000004905497209 */ /* 0x002fe40007800000 */
[----:B------:R-:W-:Y:S02]  /*4930*/  FMNMX R3, R72, R3, !PT ;  /* 0x0000000348037209 */ /* 0x000fe40007800000 */
[----:B------:R-:W-:Y:S01]  /*4940*/  FMNMX R77, R77, R4, !PT ;  /* 0x000000044d4d7209 */ /* 0x000fe20007800000 */
[----:B------:R-:W0:Y:S04]  /*4950*/  SHFL.BFLY PT, R72, R74, 0x1, 0x1f ;  /* 0x0c201f004a487f89 */ /* 0x000e2800000e0000 */
[----:B------:R-:W1:Y:S04]  /*4960*/  SHFL.BFLY PT, R5, R73, 0x1, 0x1f ;  /* 0x0c201f0049057f89 */ /* 0x000e6800000e0000 */
[----:B------:R-:W1:Y:S04]  /*4970*/  SHFL.BFLY PT, R2, R3, 0x1, 0x1f ;  /* 0x0c201f0003027f89 */ /* 0x000e6800000e0000 */
[----:B------:R-:W1:Y:S01]  /*4980*/  SHFL.BFLY PT, R4, R77, 0x1, 0x1f ;  /* 0x0c201f004d047f89 */ /* 0x000e6200000e0000 */
[----:B0-----:R-:W-:Y:S01]  /*4990*/  FMNMX R72, R74, R72, !PT ;  /* 0x000000484a487209 */ /* 0x001fe20007800000 */
[----:B------:R-:W-:Y:S01]  /*49a0*/  BAR.SYNC.DEFER_BLOCKING 0x0 ;  /* 0x0000000000007b1d */ /* 0x000fe20000010000 */
[----:B-1----:R-:W-:-:S02]  /*49b0*/  FMNMX R5, R73, R5, !PT ;  /* 0x0000000549057209 */ /* 0x002fc40007800000 */
[----:B------:R-:W-:Y:S02]  /*49c0*/  FMNMX R2, R3, R2, !PT ;  /* 0x0000000203027209 */ /* 0x000fe40007800000 */
[----:B------:R-:W-:Y:S01]  /*49d0*/  FMNMX R4, R77, R4, !PT ;  /* 0x000000044d047209 */ /* 0x000fe20007800000 */
[----:B------:R-:W-:Y:S04]  /*49e0*/  @!P4 STS [R13], R72 ;  /* 0x000000480d00c388 */ /* 0x000fe80000000800 */
[----:B------:R-:W-:Y:S04]  /*49f0*/  @!P4 STS [R13+0x80], R5 ;  /* 0x000080050d00c388 */ /* 0x000fe80000000800 */
[----:B------:R-:W-:Y:S04]  /*4a00*/  @!P4 STS [R13+0x100], R2 ;  /* 0x000100020d00c388 */ /* 0x000fe80000000800 */
[----:B------:R-:W-:Y:S01]  /*4a10*/  @!P4 STS [R13+0x180], R4 ;  /* 0x000180040d00c388 */ /* 0x000fe20000000800 */
[----:B------:R-:W-:Y:S01]  /*4a20*/  LEA R110, R112, UR5, 0x2 ;  /* 0x00000005706e7c11 */ /* 0x000fe2000f8e10ff */
[----:B------:R-:W-:Y:S06]  /*4a30*/  BAR.SYNC.DEFER_BLOCKING 0x0 ;  /* 0x0000000000007b1d */ /* 0x000fec0000010000 */
[----:B------:R-:W0:Y:S04]  /*4a40*/  LDS R2, [R110] ;  /* 0x000000006e027984 */ /* 0x000e280000000800 */
[----:B0-----:R-:W0:Y:S01]  /*4a50*/  SHFL.BFLY PT, R3, R2, 0x2, 0x1f ;  /* 0x0c401f0002037f89 */ /* 0x001e2200000e0000 */
[----:B------:R-:W1:Y:S01]  /*4a60*/  S2R R112, SR_TID.X ;  /* 0x0000000000707919 */ /* 0x000e620000002100 */
[----:B0-----:R-:W-:-:S05]  /*4a70*/  FMNMX R3, R2, R3, !PT ;  /* 0x0000000302037209 */ /* 0x001fca0007800000 */
[----:B------:R-:W0:Y:S02]  /*4a80*/  SHFL.BFLY PT, R2, R3, 0x1, 0x1f ;  /* 0x0c201f0003027f89 */ /* 0x000e2400000e0000 */
[----:B0-----:R-:W-:-:S05]  /*4a90*/  FMNMX R2, R3, R2, !PT ;  /* 0x0000000203027209 */ /* 0x001fca0007800000 */
[----:B------:R-:W-:Y:S01]  /*4aa0*/  @!P4 STS [R110], R2 ;  /* 0x000000026e00c388 */ /* 0x000fe20000000800 */
[----:B-1----:R-:W-:-:S04]  /*4ab0*/  LOP3.LUT R112, R112, 0x1c, RZ, 0xc0, !PT ;  /* 0x0000001c70707812 */ /* 0x002fc800078ec0ff */
[----:B------:R-:W-:Y:S01]  /*4ac0*/  LEA R112, R112, UR6, 0x2 ;  /* 0x0000000670707c11 */ /* 0x000fe2000f8e10ff */
[----:B------:R-:W-:Y:S06]  /*4ad0*/  BAR.SYNC.DEFER_BLOCKING 0x0 ;  /* 0x0000000000007b1d */ /* 0x000fec0000010000 */
[----:B------:R-:W0:Y:S04]  /*4ae0*/  LDS R2, [R112] ;  /* 0x0000000070027984 */ /* 0x000e280000000800 */
[----:B------:R-:W1:Y:S04]  /*4af0*/  LDS R3, [R112+0x80] ;  /* 0x0000800070037984 */ /* 0x000e680000000800 */
[----:B------:R-:W1:Y:S04]  /*4b00*/  LDS R4, [R112+0x100] ;  /* 0x0001000070047984 */ /* 0x000e680000000800 */
[----:B------:R-:W1:Y:S01]  /*4b10*/  LDS R5, [R112+0x180] ;  /* 0x0001800070057984 */ /* 0x000e620000000800 */
[----:B0-----:R-:W-:-:S05]  /*4b20*/  FMNMX R2, R2, R15, !PT ;  /* 0x0000000f02027209 */ /* 0x001fca0007800000 */
[--C-:B------:R-:W-:Y:S01]  /*4b30*/  FFMA R145, R145, UR9, -R2.reuse ;  /* 0x0000000991917c23 */ /* 0x100fe20008000802 */
[----:B------:R-:W-:-:S03]  /*4b40*/  FFMA R72, R144, UR9, -R2 ;  /* 0x0000000990487c23 */ /* 0x000fc60008000802 */
[----:B------:R-:W-:Y:S02]  /*4b50*/  FMUL R73, R145, 1.4426950216293334961 ;  /* 0x3fb8aa3b91497820 */ /* 0x000fe40000400000 */
[----:B------:R-:W2:Y:S01]  /*4b60*/  LDL.64 R144, [R1+0x20] ;  /* 0x0000200001907983 */ /* 0x000ea20000100a00 */
[----:B-1----:R-:W-:Y:S02]  /*4b70*/  FMNMX R3, R3, R14, !PT ;  /* 0x0000000e03037209 */ /* 0x002fe40007800000 */
[----:B------:R-:W-:Y:S02]  /*4b80*/  FMNMX R4, R4, R16, !PT ;  /* 0x0000001004047209 */ /* 0x000fe40007800000 */
[----:B------:R-:W-:Y:S01]  /*4b90*/  FMNMX R5, R5, R17, !PT ;  /* 0x0000001105057209 */ /* 0x000fe20007800000 */
[--C-:B------:R-:W-:Y:S01]  /*4ba0*/  FFMA R146, R146, UR9, -R3.reuse ;  /* 0x0000000992927c23 */ /* 0x100fe20008000803 */
[----:B------:R-:W-:Y:S01]  /*4bb0*/  FFMA R147, R147, UR9, -R3 ;  /* 0x0000000993937c23 */ /* 0x000fe20008000803 */
[--C-:B------:R-:W-:Y:S01]  /*4bc0*/  FFMA R104, R104, UR9, -R4.reuse ;  /* 0x0000000968687c23 */ /* 0x100fe20008000804 */
[----:B------:R-:W-:Y:S01]  /*4bd0*/  FFMA R105, R105, UR9, -R4 ;  /* 0x0000000969697c23 */ /* 0x000fe20008000804 */
[--C-:B------:R-:W-:Y:S01]  /*4be0*/  FFMA R106, R106, UR9, -R5.reuse ;  /* 0x000000096a6a7c23 */ /* 0x100fe20008000805 */
[----:B------:R-:W-:Y:S01]  /*4bf0*/  FFMA R107, R107, UR9, -R5 ;  /* 0x000000096b6b7c23 */ /* 0x000fe20008000805 */
[----:B------:R-:W-:Y:S01]  /*4c00*/  FMUL R72, R72, 1.4426950216293334961 ;  /* 0x3fb8aa3b48487820 */ /* 0x000fe20000400000 */
[----:B------:R-:W-:Y:S01]  /*4c10*/  FFMA R140, R140, UR9, -R2 ;  /* 0x000000098c8c7c23 */ /* 0x000fe20008000802 */
[----:B------:R-:W-:Y:S01]  /*4c20*/  FMUL R76, R146, 1.4426950216293334961 ;  /* 0x3fb8aa3b924c7820 */ /* 0x000fe20000400000 */
        /* <DEDUP_REMOVED lines=9> */
[----:B------:R-:W-:Y:S01]  /*4cc0*/  FFMA R141, R141, UR9, -R2 ;  /* 0x000000098d8d7c23 */ /* 0x000fe20008000802 */
[----:B------:R-:W-:Y:S01]  /*4cd0*/  FFMA R143, R143, UR9, -R3 ;  /* 0x000000098f8f7c23 */ /* 0x000fe20008000803 */
[----:B------:R-:W-:Y:S01]  /*4ce0*/  FMUL R78, R142, 1.4426950216293334961 ;  /* 0x3fb8aa3b8e4e7820 */ /* 0x000fe20000400000 */
[----:B------:R-:W-:Y:S01]  /*4cf0*/  FMUL R82, R152, 1.4426950216293334961 ;  /* 0x3fb8aa3b98527820 */ /* 0x000fe20000400000 */
[----:B------:R-:W-:Y:S01]  /*4d00*/  FFMA R153, R153, UR9, -R4 ;  /* 0x0000000999997c23 */ /* 0x000fe20008000804 */
[----:B------:R-:W-:Y:S01]  /*4d10*/  FMUL R87, R154, 1.4426950216293334961 ;  /* 0x3fb8aa3b9a577820 */ /* 0x000fe20000400000 */
[----:B------:R-:W-:Y:S01]  /*4d20*/  FFMA R155, R155, UR9, -R5 ;  /* 0x000000099b9b7c23 */ /* 0x000fe20008000805 */
[----:B------:R-:W-:Y:S01]  /*4d30*/  MUFU.EX2 R72, R72 ;  /* 0x0000004800487308 */ /* 0x000fe20000000800 */
[----:B------:R-:W-:Y:S01]  /*4d40*/  FMUL R75, R141, 1.4426950216293334961 ;  /* 0x3fb8aa3b8d4b7820 */ /* 0x000fe20000400000 */
[----:B------:R-:W-:Y:S01]  /*4d50*/  FMUL R79, R143, 1.4426950216293334961 ;  /* 0x3fb8aa3b8f4f7820 */ /* 0x000fe20000400000 */
[----:B------:R-:W-:Y:S01]  /*4d60*/  FMUL R83, R153, 1.4426950216293334961 ;  /* 0x3fb8aa3b99537820 */ /* 0x000fe20000400000 */
[----:B------:R-:W-:-:S04]  /*4d70*/  FMUL R85, R155, 1.4426950216293334961 ;  /* 0x3fb8aa3b9b557820 */ /* 0x000fc80000400000 */
[----:B------:R-:W0:Y:S08]  /*4d80*/  MUFU.EX2 R73, R73 ;  /* 0x0000004900497308 */ /* 0x000e300000000800 */
[----:B------:R-:W-:Y:S08]  /*4d90*/  MUFU.EX2 R76, R76 ;  /* 0x0000004c004c7308 */ /* 0x000ff00000000800 */
[----:B------:R-:W1:Y:S08]  /*4da0*/  MUFU.EX2 R77, R77 ;  /* 0x0000004d004d7308 */ /* 0x000e700000000800 */
[----:B------:R-:W-:Y:S08]  /*4db0*/  MUFU.EX2 R80, R80 ;  /* 0x0000005000507308 */ /* 0x000ff00000000800 */
[----:B------:R-:W0:Y:S08]  /*4dc0*/  MUFU.EX2 R81, R81 ;  /* 0x0000005100517308 */ /* 0x000e300000000800 */
[----:B------:R-:W-:Y:S08]  /*4dd0*/  MUFU.EX2 R84, R84 ;  /* 0x0000005400547308 */ /* 0x000ff00000000800 */
[----:B------:R-:W0:Y:S08]  /*4de0*/  MUFU.EX2 R86, R86 ;  /* 0x0000005600567308 */ /* 0x000e300000000800 */
[----:B------:R-:W0:Y:S08]  /*4df0*/  MUFU.EX2 R74, R74 ;  /* 0x0000004a004a7308 */ /* 0x000e300000000800 */
[----:B------:R-:W0:Y:S08]  /*4e00*/  MUFU.EX2 R78, R78 ;  /* 0x0000004e004e7308 */ /* 0x000e300000000800 */
[----:B------:R-:W0:Y:S08]  /*4e10*/  MUFU.EX2 R82, R82 ;  /* 0x0000005200527308 */ /* 0x000e300000000800 */
[----:B------:R-:W0:Y:S08]  /*4e20*/  MUFU.EX2 R87, R87 ;  /* 0x0000005700577308 */ /* 0x000e300000000800 */
[----:B------:R-:W0:Y:S08]  /*4e30*/  MUFU.EX2 R75, R75 ;  /* 0x0000004b004b7308 */ /* 0x000e300000000800 */
[----:B------:R-:W0:Y:S08]  /*4e40*/  MUFU.EX2 R79, R79 ;  /* 0x0000004f004f7308 */ /* 0x000e300000000800 */
[----:B------:R-:W3:Y:S08]  /*4e50*/  MUFU.EX2 R83, R83 ;  /* 0x0000005300537308 */ /* 0x000ef00000000800 */
[----:B------:R-:W4:Y:S01]  /*4e60*/  MUFU.EX2 R85, R85 ;  /* 0x0000005500557308 */ /* 0x000f220000000800 */
[----:B0-----:R-:W-:Y:S01]  /*4e70*/  FADD R108, R72, R73 ;  /* 0x00000049486c7221 */ /* 0x001fe20000000000 */
[----:B-1----:R-:W-:Y:S01]  /*4e80*/  FADD R109, R76, R77 ;  /* 0x0000004d4c6d7221 */ /* 0x002fe20000000000 */
[----:B------:R-:W-:Y:S01]  /*4e90*/  FADD R106, R80, R81 ;  /* 0x00000051506a7221 */ /* 0x000fe20000000000 */
[----:B------:R-:W-:Y:S01]  /*4ea0*/  FADD R105, R84, R86 ;  /* 0x0000005654697221 */ /* 0x000fe20000000000 */
[----:B------:R-:W-:Y:S01]  /*4eb0*/  FADD R108, R74, R108 ;  /* 0x0000006c4a6c7221 */ /* 0x000fe20000000000 */
[----:B------:R-:W-:Y:S01]  /*4ec0*/  FADD R109, R78, R109 ;  /* 0x0000006d4e6d7221 */ /* 0x000fe20000000000 */
[----:B------:R-:W-:Y:S01]  /*4ed0*/  FADD R106, R82, R106 ;  /* 0x0000006a526a7221 */ /* 0x000fe20000000000 */
[----:B------:R-:W-:Y:S01]  /*4ee0*/  FADD R105, R87, R105 ;  /* 0x0000006957697221 */ /* 0x000fe20000000000 */
[----:B------:R-:W-:Y:S01]  /*4ef0*/  FADD R108, R75, R108 ;  /* 0x0000006c4b6c7221 */ /* 0x000fe20000000000 */
[----:B------:R-:W-:Y:S01]  /*4f00*/  FADD R109, R79, R109 ;  /* 0x0000006d4f6d7221 */ /* 0x000fe20000000000 */
[----:B---3--:R-:W-:Y:S01]  /*4f10*/  FADD R106, R83, R106 ;  /* 0x0000006a536a7221 */ /* 0x008fe20000000000 */
[----:B----4-:R-:W-:-:S02]  /*4f20*/  FADD R105, R85, R105 ;  /* 0x0000006955697221 */ /* 0x010fc40000000000 */
[----:B------:R-:W0:Y:S04]  /*4f30*/  SHFL.BFLY PT, R111, R108, 0x2, 0x1f ;  /* 0x0c401f006c6f7f89 */ /* 0x000e2800000e0000 */
[----:B------:R-:W1:Y:S04]  /*4f40*/  SHFL.BFLY PT, R112, R109, 0x2, 0x1f ;  /* 0x0c401f006d707f89 */ /* 0x000e6800000e0000 */
[----:B------:R-:W3:Y:S04]  /*4f50*/  SHFL.BFLY PT, R107, R106, 0x2, 0x1f ;  /* 0x0c401f006a6b7f89 */ /* 0x000ee800000e0000 */
[----:B------:R-:W4:Y:S01]  /*4f60*/  SHFL.BFLY PT, R104, R105, 0x2, 0x1f ;  /* 0x0c401f0069687f89 */ /* 0x000f2200000e0000 */
[----:B0-----:R-:W-:Y:S01]  /*4f70*/  FADD R111, R108, R111 ;  /* 0x0000006f6c6f7221 */ /* 0x001fe20000000000 */
[----:B-1----:R-:W-:Y:S01]  /*4f80*/  FADD R112, R109, R112 ;  /* 0x000000706d707221 */ /* 0x002fe20000000000 */
[----:B---3--:R-:W-:Y:S01]  /*4f90*/  FADD R107, R106, R107 ;  /* 0x0000006b6a6b7221 */ /* 0x008fe20000000000 */
[----:B----4-:R-:W-:-:S03]  /*4fa0*/  FADD R104, R105, R104 ;  /* 0x0000006869687221 */ /* 0x010fc60000000000 */
[----:B------:R-:W0:Y:S04]  /*4fb0*/  SHFL.BFLY PT, R106, R112, 0x1, 0x1f ;  /* 0x0c201f00706a7f89 */ /* 0x000e2800000e0000 */
[----:B------:R-:W1:Y:S04]  /*4fc0*/  SHFL.BFLY PT, R105, R111, 0x1, 0x1f ;  /* 0x0c201f006f697f89 */ /* 0x000e6800000e0000 */
[----:B------:R-:W3:Y:S04]  /*4fd0*/  SHFL.BFLY PT, R108, R107, 0x1, 0x1f ;  /* 0x0c201f006b6c7f89 */ /* 0x000ee800000e0000 */
[----:B------:R-:W4:Y:S01]  /*4fe0*/  SHFL.BFLY PT, R109, R104, 0x1, 0x1f ;  /* 0x0c201f00686d7f89 */ /* 0x000f2200000e0000 */
[----:B0-----:R-:W-:Y:S01]  /*4ff0*/  FADD R106, R112, R106 ;  /* 0x0000006a706a7221 */ /* 0x001fe20000000000 */
[----:B------:R-:W-:Y:S01]  /*5000*/  BAR.SYNC.DEFER_BLOCKING 0x0 ;  /* 0x0000000000007b1d */ /* 0x000fe20000010000 */
[----:B-1----:R-:W-:Y:S01]  /*5010*/  FADD R105, R111, R105 ;  /* 0x000000696f697221 */ /* 0x002fe20000000000 */
[----:B---3--:R-:W-:Y:S01]  /*5020*/  FADD R108, R107, R108 ;  /* 0x0000006c6b6c7221 */ /* 0x008fe20000000000 */
[----:B----4-:R-:W-:-:S03]  /*5030*/  FADD R109, R104, R109 ;  /* 0x0000006d686d7221 */ /* 0x010fc60000000000 */
[----:B------:R-:W-:Y:S04]  /*5040*/  @!P4 STS [R13], R105 ;  /* 0x000000690d00c388 */ /* 0x000fe80000000800 */
[----:B------:R-:W-:Y:S04]  /*5050*/  @!P4 STS [R13+0x80], R106 ;  /* 0x0000806a0d00c388 */ /* 0x000fe80000000800 */
[----:B------:R-:W-:Y:S04]  /*5060*/  @!P4 STS [R13+0x100], R108 ;  /* 0x0001006c0d00c388 */ /* 0x000fe80000000800 */
[----:B------:R-:W-:Y:S01]  /*5070*/  @!P4 STS [R13+0x180], R109 ;  /* 0x0001806d0d00c388 */ /* 0x000fe20000000800 */
[----:B------:R-:W-:Y:S06]  /*5080*/  BAR.SYNC.DEFER_BLOCKING 0x0 ;  /* 0x0000000000007b1d */ /* 0x000fec0000010000 */
[----:B------:R-:W0:Y:S04]  /*5090*/  LDS R104, [R110] ;  /* 0x000000006e687984 */ /* 0x000e280000000800 */
[----:B0-----:R-:W0:Y:S02]  /*50a0*/  SHFL.BFLY PT, R105, R104, 0x2, 0x1f ;  /* 0x0c401f0068697f89 */ /* 0x001e2400000e0000 */
[----:B0-----:R-:W-:-:S05]  /*50b0*/  FADD R105, R104, R105 ;  /* 0x0000006968697221 */ /* 0x001fca0000000000 */
[----:B------:R-:W0:Y:S02]  /*50c0*/  SHFL.BFLY PT, R111, R105, 0x1, 0x1f ;  /* 0x0c201f00696f7f89 */ /* 0x000e2400000e0000 */
[----:B0-----:R-:W-:-:S05]  /*50d0*/  FADD R111, R105, R111 ;  /* 0x0000006f696f7221 */ /* 0x001fca0000000000 */
[----:B------:R0:W-:Y:S01]  /*50e0*/  @!P4 STS [R110], R111 ;  /* 0x0000006f6e00c388 */ /* 0x0001e20000000800 */
[C---:B------:R-:W-:Y:S01]  /*50f0*/  IMAD.WIDE R104, R12.reuse, 0x2, R186 ;  /* 0x000000020c687825 */ /* 0x040fe200078e02ba */
[----:B------:R-:W-:Y:S03]  /*5100*/  BAR.SYNC.DEFER_BLOCKING 0x0 ;  /* 0x0000000000007b1d */ /* 0x000fe60000010000 */
[----:B--2---:R-:W-:-:S04]  /*5110*/  IMAD.WIDE R108, R12, 0x2, R150 ;  /* 0x000000020c6c7825 */ /* 0x004fc800078e0296 */
[----:B------:R-:W-:-:S04]  /*5120*/  IMAD.WIDE R114, R12, 0x2, R114 ;  /* 0x000000020c727825 */ /* 0x000fc800078e0272 */
[----:B-----5:R-:W-:-:S04]  /*5130*/  IMAD.WIDE R106, R12, 0x2, R148 ;  /* 0x000000020c6a7825 */ /* 0x020fc800078e0294 */
[C---:B------:R-:W-:Y:S01]  /*5140*/  IMAD.WIDE R112, R12.reuse, 0x2, R136 ;  /* 0x000000020c707825 */ /* 0x040fe200078e0288 */
[----:B------:R-:W2:Y:S03]  /*5150*/  LDG.E.U16 R104, desc[UR10][R104.64] ;  /* 0x0000000a68687981 */ /* 0x000ea6000c1e1500 */
[C---:B------:R-:W-:Y:S01]  /*5160*/  IMAD.WIDE R132, R12.reuse, 0x2, R132 ;  /* 0x000000020c847825 */ /* 0x040fe200078e0284 */
[----:B------:R-:W3:Y:S04]  /*5170*/  LDG.E.U16 R106, desc[UR10][R106.64] ;  /* 0x0000000a6a6a7981 */ /* 0x000ee8000c1e1500 */
[----:B------:R1:W4:Y:S01]  /*5180*/  LDG.E.U16 R105, desc[UR10][R108.64] ;  /* 0x0000000a6c697981 */ /* 0x000322000c1e1500 */
[----:B0-----:R-:W-:-:S03]  /*5190*/  IMAD.WIDE R110, R12, 0x2, R138 ;  /* 0x000000020c6e7825 */ /* 0x001fc600078e028a */
[----:B------:R0:W5:Y:S01]  /*51a0*/  LDG.E.U16 R107, desc[UR10][R132.64] ;  /* 0x0000000a846b7981 */ /* 0x000162000c1e1500 */
[----:B------:R-:W-:-:S03]  /*51b0*/  IMAD.WIDE R136, R12, 0x2, R250 ;  /* 0x000000020c887825 */ /* 0x000fc600078e02fa */
[----:B------:R-:W2:Y:S01]  /*51c0*/  LDG.E.U16 R110, desc[UR10][R110.64] ;  /* 0x0000000a6e6e7981 */ /* 0x000ea2000c1e1500 */
[----:B-1----:R-:W-:-:S06]  /*51d0*/  IMAD.WIDE R108, R12, 0x2, R144 ;  /* 0x000000020c6c7825 */ /* 0x002fcc00078e0290 */
[----:B------:R-:W2:Y:S01]  /*51e0*/  LDG.E.U16 R108, desc[UR10][R108.64] ;  /* 0x0000000a6c6c7981 */ /* 0x000ea2000c1e1500 */
[----:B0-----:R-:W-:-:S03]  /*51f0*/  IMAD.WIDE R132, R12, 0x2, R248 ;  /* 0x000000020c847825 */ /* 0x001fc600078e02f8 */
[----:B------:R-:W2:Y:S01]  /*5200*/  LDG.E.U16 R111, desc[UR10][R112.64] ;  /* 0x0000000a706f7981 */ /* 0x000ea2000c1e1500 */
[----:B------:R-:W-:-:S03]  /*5210*/  IMAD.WIDE R140, R12, 0x2, R228 ;  /* 0x000000020c8c7825 */ /* 0x000fc600078e02e4 */
[----:B------:R-:W2:Y:S04]  /*5220*/  LDG.E.U16 R132, desc[UR10][R132.64] ;  /* 0x0000000a84847981 */ /* 0x000ea8000c1e1500 */
[----:B------:R0:W2:Y:S02]  /*5230*/  LDG.E.U16 R109, desc[UR10][R114.64] ;  /* 0x0000000a726d7981 */ /* 0x0000a4000c1e1500 */
[----:B0-----:R-:W-:-:S06]  /*5240*/  IMAD.WIDE R114, R12, 0x2, R134 ;  /* 0x000000020c727825 */ /* 0x001fcc00078e0286 */
[----:B------:R-:W2:Y:S01]  /*5250*/  LDG.E.U16 R114, desc[UR10][R114.64] ;  /* 0x0000000a72727981 */ /* 0x000ea2000c1e1500 */
[----:B------:R-:W-:-:S04]  /*5260*/  IMAD.WIDE R112, R12, 0x2, R246 ;  /* 0x000000020c707825 */ /* 0x000fc800078e02f6 */
[C---:B------:R-:W-:Y:S01]  /*5270*/  IMAD.WIDE R134, R12.reuse, 0x2, R244 ;  /* 0x000000020c867825 */ /* 0x040fe200078e02f4 */
[----:B------:R-:W2:Y:S04]  /*5280*/  LDG.E.U16 R133, desc[UR10][R112.64] ;  /* 0x0000000a70857981 */ /* 0x000ea8000c1e1500 */
[----:B------:R0:W2:Y:S01]  /*5290*/  LDG.E.U16 R115, desc[UR10][R136.64] ;  /* 0x0000000a88737981 */ /* 0x0000a2000c1e1500 */
[----:B------:R-:W-:-:S03]  /*52a0*/  IMAD.WIDE R142, R12, 0x2, R242 ;  /* 0x000000020c8e7825 */ /* 0x000fc600078e02f2 */
[----:B------:R-:W2:Y:S01]  /*52b0*/  LDG.E.U16 R134, desc[UR10][R134.64] ;  /* 0x0000000a86867981 */ /* 0x000ea2000c1e1500 */
[----:B0-----:R-:W-:-:S04]  /*52c0*/  IMAD.WIDE R136, R12, 0x2, R232 ;  /* 0x000000020c887825 */ /* 0x001fc800078e02e8 */
[C---:B------:R-:W-:Y:S01]  /*52d0*/  IMAD.WIDE R138, R12.reuse, 0x2, R224 ;  /* 0x000000020c8a7825 */ /* 0x040fe200078e02e0 */
[----:B------:R0:W2:Y:S04]  /*52e0*/  LDG.E.U16 R135, desc[UR10][R142.64] ;  /* 0x0000000a8e877981 */ /* 0x0000a8000c1e1500 */
[----:B------:R-:W2:Y:S01]  /*52f0*/  LDG.E.U16 R136, desc[UR10][R136.64] ;  /* 0x0000000a88887981 */ /* 0x000ea2000c1e1500 */
[----:B------:R-:W-:-:S03]  /*5300*/  IMAD.WIDE R112, R12, 0x2, R220 ;  /* 0x000000020c707825 */ /* 0x000fc600078e02dc */
[----:B------:R-:W2:Y:S01]  /*5310*/  LDG.E.U16 R138, desc[UR10][R138.64] ;  /* 0x0000000a8a8a7981 */ /* 0x000ea2000c1e1500 */
[----:B------:R-:W-:-:S03]  /*5320*/  IMAD.WIDE R146, R12, 0x2, R212 ;  /* 0x000000020c927825 */ /* 0x000fc600078e02d4 */
[----:B------:R1:W2:Y:S01]  /*5330*/  LDG.E.U16 R137, desc[UR10][R140.64] ;  /* 0x0000000a8c897981 */ /* 0x0002a2000c1e1500 */
[----:B0-----:R-:W-:-:S03]  /*5340*/  IMAD.WIDE R142, R12, 0x2, R208 ;  /* 0x000000020c8e7825 */ /* 0x001fc600078e02d0 */
[----:B------:R0:W2:Y:S01]  /*5350*/  LDG.E.U16 R139, desc[UR10][R112.64] ;  /* 0x0000000a708b7981 */ /* 0x0000a2000c1e1500 */
[----:B------:R-:W-:-:S03]  /*5360*/  IMAD.WIDE R144, R12, 0x2, R200 ;  /* 0x000000020c907825 */ /* 0x000fc600078e02c8 */
[----:B------:R-:W2:Y:S01]  /*5370*/  LDG.E.U16 R142, desc[UR10][R142.64] ;  /* 0x0000000a8e8e7981 */ /* 0x000ea2000c1e1500 */
[----:B-1----:R-:W-:-:S03]  /*5380*/  IMAD.WIDE R140, R12, 0x2, R216 ;  /* 0x000000020c8c7825 */ /* 0x002fc600078e02d8 */
[----:B------:R-:W2:Y:S01]  /*5390*/  LDG.E.U16 R144, desc[UR10][R144.64] ;  /* 0x0000000a90907981 */ /* 0x000ea2000c1e1500 */
[----:B0-----:R-:W-:-:S03]  /*53a0*/  IMAD.WIDE R112, R12, 0x2, R204 ;  /* 0x000000020c707825 */ /* 0x001fc600078e02cc */
[----:B------:R-:W2:Y:S01]  /*53b0*/  LDG.E.U16 R140, desc[UR10][R140.64] ;  /* 0x0000000a8c8c7981 */ /* 0x000ea2000c1e1500 */
[----:B------:R-:W-:-:S03]  /*53c0*/  IMAD.WIDE R150, R12, 0x2, R190 ;  /* 0x000000020c967825 */ /* 0x000fc600078e02be */
[----:B------:R0:W2:Y:S01]  /*53d0*/  LDG.E.U16 R143, desc[UR10][R112.64] ;  /* 0x0000000a708f7981 */ /* 0x0000a2000c1e1500 */
[----:B------:R-:W-:-:S03]  /*53e0*/  IMAD.WIDE R148, R12, 0x2, R182 ;  /* 0x000000020c947825 */ /* 0x000fc600078e02b6 */
[----:B------:R1:W2:Y:S01]  /*53f0*/  LDG.E.U16 R141, desc[UR10][R146.64] ;  /* 0x0000000a928d7981 */ /* 0x0002a2000c1e1500 */
[----:B------:R-:W-:-:S03]  /*5400*/  IMAD.WIDE R152, R12, 0x2, R198 ;  /* 0x000000020c987825 */ /* 0x000fc600078e02c6 */
[----:B------:R-:W2:Y:S01]  /*5410*/  LDG.E.U16 R148, desc[UR10][R148.64] ;  /* 0x0000000a94947981 */ /* 0x000ea2000c1e1500 */
[----:B0-----:R-:W-:-:S03]  /*5420*/  IMAD.WIDE R112, R12, 0x2, R180 ;  /* 0x000000020c707825 */ /* 0x001fc600078e02b4 */
[----:B------:R0:W2:Y:S01]  /*5430*/  LDG.E.U16 R145, desc[UR10][R152.64] ;  /* 0x0000000a98917981 */ /* 0x0000a2000c1e1500 */
[----:B-1----:R-:W-:-:S04]  /*5440*/  IMAD.WIDE R146, R12, 0x2, R194 ;  /* 0x000000020c927825 */ /* 0x002fc800078e02c2 */
[C---:B------:R-:W-:Y:S01]  /*5450*/  IMAD.WIDE R188, R12.reuse, 0x2, R172 ;  /* 0x000000020cbc7825 */ /* 0x040fe200078e02ac */
[----:B------:R1:W3:Y:S04]  /*5460*/  LDG.E.U16 R149, desc[UR10][R112.64] ;  /* 0x0000000a70957981 */ /* 0x0002e8000c1e1500 */
[----:B------:R-:W3:Y:S01]  /*5470*/  LDG.E.U16 R146, desc[UR10][R146.64] ;  /* 0x0000000a92927981 */ /* 0x000ee2000c1e1500 */
[----:B------:R-:W-:-:S03]  /*5480*/  IMAD.WIDE R154, R12, 0x2, R176 ;  /* 0x000000020c9a7825 */ /* 0x000fc600078e02b0 */
[----:B------:R-:W3:Y:S01]  /*5490*/  LDG.E.U16 R188, desc[UR10][R188.64] ;  /* 0x0000000abcbc7981 */ /* 0x000ee2000c1e1500 */
[----:B0-----:R-:W-:-:S03]  /*54a0*/  IMAD.WIDE R152, R12, 0x2, R174 ;  /* 0x000000020c987825 */ /* 0x001fc600078e02ae */
[----:B------:R0:W3:Y:S01]  /*54b0*/  LDG.E.U16 R147, desc[UR10][R150.64] ;  /* 0x0000000a96937981 */ /* 0x0000e2000c1e1500 */
[----:B-1----:R-:W-:-:S03]  /*54c0*/  IMAD.WIDE R112, R12, 0x2, R170 ;  /* 0x000000020c707825 */ /* 0x002fc600078e02aa */
[----:B------:R1:W3:Y:S04]  /*54d0*/  LDG.E.U16 R185, desc[UR10][R152.64] ;  /* 0x0000000a98b97981 */ /* 0x0002e8000c1e1500 */
[----:B------:R1:W4:Y:S01]  /*54e0*/  LDG.E.U16 R189, desc[UR10][R112.64] ;  /* 0x0000000a70bd7981 */ /* 0x000322000c1e1500 */
[----:B0-----:R-:W-:-:S04]  /*54f0*/  IMAD.WIDE R150, R12, 0x2, R178 ;  /* 0x000000020c967825 */ /* 0x001fc800078e02b2 */
[C---:B-1----:R-:W-:Y:S02]  /*5500*/  IMAD.WIDE R152, R12.reuse, 0x2, R166 ;  /* 0x000000020c987825 */ /* 0x042fe400078e02a6 */
[----:B------:R-:W5:Y:S02]  /*5510*/  LDG.E.U16 R150, desc[UR10][R150.64] ;  /* 0x0000000a96967981 */ /* 0x000f64000c1e1500 */
[C---:B------:R-:W-:Y:S02]  /*5520*/  IMAD.WIDE R112, R12.reuse, 0x2, R168 ;  /* 0x000000020c707825 */ /* 0x040fe400078e02a8 */
[----:B------:R0:W5:Y:S02]  /*5530*/  LDG.E.U16 R193, desc[UR10][R152.64] ;  /* 0x0000000a98c17981 */ /* 0x000164000c1e1500 */
[C---:B------:R-:W-:Y:S02]  /*5540*/  IMAD.WIDE R186, R12.reuse, 0x2, R160 ;  /* 0x000000020cba7825 */ /* 0x040fe400078e02a0 */
[----:B------:R1:W5:Y:S04]  /*5550*/  LDG.E.U16 R192, desc[UR10][R112.64] ;  /* 0x0000000a70c07981 */ /* 0x000368000c1e1500 */
[----:B------:R1:W5:Y:S01]  /*5560*/  LDG.E.U16 R151, desc[UR10][R154.64] ;  /* 0x0000000a9a977981 */ /* 0x000362000c1e1500 */
[----:B0-----:R-:W-:-:S03]  /*5570*/  IMAD.WIDE R152, R12, 0x2, R70 ;  /* 0x000000020c987825 */ /* 0x001fc600078e0246 */
[----:B------:R-:W5:Y:S01]  /*5580*/  LDG.E.U16 R186, desc[UR10][R186.64] ;  /* 0x0000000ababa7981 */ /* 0x000f62000c1e1500 */
[----:B-1----:R-:W-:-:S03]  /*5590*/  IMAD.WIDE R112, R12, 0x2, R158 ;  /* 0x000000020c707825 */ /* 0x002fc600078e029e */
[----:B------:R0:W5:Y:S01]  /*55a0*/  LDG.E.U16 R197, desc[UR10][R152.64] ;  /* 0x0000000a98c57981 */ /* 0x000162000c1e1500 */
[----:B------:R-:W-:-:S03]  /*55b0*/  IMAD.WIDE R154, R12, 0x2, R162 ;  /* 0x000000020c9a7825 */ /* 0x000fc600078e02a2 */
[----:B------:R1:W5:Y:S04]  /*55c0*/  LDG.E.U16 R187, desc[UR10][R112.64] ;  /* 0x0000000a70bb7981 */ /* 0x000368000c1e1500 */
[----:B------:R1:W5:Y:S01]  /*55d0*/  LDG.E.U16 R196, desc[UR10][R154.64] ;  /* 0x0000000a9ac47981 */ /* 0x000362000c1e1500 */
[----:B0-----:R-:W-:-:S04]  /*55e0*/  IMAD.WIDE R152, R12, 0x2, R26 ;  /* 0x000000020c987825 */ /* 0x001fc800078e021a */
[C---:B-1----:R-:W-:Y:S01]  /*55f0*/  IMAD.WIDE R112, R12.reuse, 0x2, R22 ;  /* 0x000000020c707825 */ /* 0x042fe200078e0216 */
[----:B------:R0:W5:Y:S03]  /*5600*/  LDG.E.U16 R206, desc[UR10][R152.64] ;  /* 0x0000000a98ce7981 */ /* 0x000166000c1e1500 */
[C---:B------:R-:W-:Y:S01]  /*5610*/  IMAD.WIDE R154, R12.reuse, 0x2, R20 ;  /* 0x000000020c9a7825 */ /* 0x040fe200078e0214 */
        /* <DEDUP_REMOVED lines=16> */
[----:B------:R-:W5:Y:S03]  /*5720*/  LDG.E.U16 R223, desc[UR10][R152.64] ;  /* 0x0000000a98df7981 */ /* 0x000f66000c1e1500 */
[C---:B------:R-:W-:Y:S01]  /*5730*/  IMAD.WIDE R154, R12.reuse, 0x2, R36 ;  /* 0x000000020c9a7825 */ /* 0x040fe200078e0224 */
[----:B------:R-:W5:Y:S04]  /*5740*/  LDG.E.U16 R222, desc[UR10][R112.64] ;  /* 0x0000000a70de7981 */ /* 0x000f68000c1e1500 */
[----:B------:R0:W5:Y:S02]  /*5750*/  LDG.E.U16 R219, desc[UR10][R154.64] ;  /* 0x0000000a9adb7981 */ /* 0x000164000c1e1500 */
[----:B0-----:R-:W-:-:S05]  /*5760*/  IMAD.WIDE R154, R12, 0x2, R60 ;  /* 0x000000020c9a7825 */ /* 0x001fca00078e023c */
[----:B------:R0:W5:Y:S01]  /*5770*/  LDG.E.U16 R226, desc[UR10][R154.64] ;  /* 0x0000000a9ae27981 */ /* 0x000162000c1e1500 */
[----:B------:R-:W-:-:S04]  /*5780*/  IMAD.WIDE R152, R12, 0x2, R46 ;  /* 0x000000020c987825 */ /* 0x000fc800078e022e */
[C---:B------:R-:W-:Y:S01]  /*5790*/  IMAD.WIDE R112, R12.reuse, 0x2, R38 ;  /* 0x000000020c707825 */ /* 0x040fe200078e0226 */
[----:B------:R1:W5:Y:S03]  /*57a0*/  LDG.E.U16 R230, desc[UR10][R152.64] ;  /* 0x0000000a98e67981 */ /* 0x000366000c1e1500 */
[C---:B0-----:R-:W-:Y:S01]  /*57b0*/  IMAD.WIDE R154, R12.reuse, 0x2, R54 ;  /* 0x000000020c9a7825 */ /* 0x041fe200078e0236 */
[----:B------:R0:W5:Y:S04]  /*57c0*/  LDG.E.U16 R227, desc[UR10][R112.64] ;  /* 0x0000000a70e37981 */ /* 0x000168000c1e1500 */
[----:B------:R0:W5:Y:S01]  /*57d0*/  LDG.E.U16 R231, desc[UR10][R154.64] ;  /* 0x0000000a9ae77981 */ /* 0x000162000c1e1500 */
[----:B-1----:R-:W-:-:S04]  /*57e0*/  IMAD.WIDE R152, R12, 0x2, R62 ;  /* 0x000000020c987825 */ /* 0x002fc800078e023e */
[C---:B0-----:R-:W-:Y:S01]  /*57f0*/  IMAD.WIDE R112, R12.reuse, 0x2, R164 ;  /* 0x000000020c707825 */ /* 0x041fe200078e02a4 */
        /* <DEDUP_REMOVED lines=13> */
[----:B------:R-:W-:Y:S01]  /*58d0*/  IMAD.WIDE R154, R12, 0x2, R64 ;  /* 0x000000020c9a7825 */ /* 0x000fe200078e0240 */
[----:B------:R-:W5:Y:S05]  /*58e0*/  LDG.E.U16 R237, desc[UR10][R112.64] ;  /* 0x0000000a70ed7981 */ /* 0x000f6a000c1e1500 */
[----:B------:R0:W5:Y:S02]  /*58f0*/  LDG.E.U16 R154, desc[UR10][R154.64] ;  /* 0x0000000a9a9a7981 */ /* 0x000164000c1e1500 */
[----:B0-----:R-:W0:Y:S01]  /*5900*/  S2R R155, SR_TID.X ;  /* 0x00000000009b7919 */ /* 0x001e220000002100 */
[----:B------:R-:W-:Y:S01]  /*5910*/  FADD R14, -R3, R14 ;  /* 0x0000000e030e7221 */ /* 0x000fe20000000100 */
[----:B------:R-:W-:-:S03]  /*5920*/  FADD R112, -R2, R15 ;  /* 0x0000000f02707221 */ /* 0x000fc60000000100 */
[----:B------:R-:W-:Y:S01]  /*5930*/  FMUL R14, R14, 1.4426950216293334961 ;  /* 0x3fb8aa3b0e0e7820 */ /* 0x000fe20000400000 */
[----:B------:R-:W-:Y:S01]  /*5940*/  FMUL R112, R112, 1.4426950216293334961 ;  /* 0x3fb8aa3b70707820 */ /* 0x000fe20000400000 */
[----:B0-----:R-:W-:-:S04]  /*5950*/  LOP3.LUT R155, R155, 0x1c, RZ, 0xc0, !PT ;  /* 0x0000001c9b9b7812 */ /* 0x001fc800078ec0ff */
[----:B------:R-:W-:-:S05]  /*5960*/  LEA R155, R155, UR6, 0x2 ;  /* 0x000000069b9b7c11 */ /* 0x000fca000f8e10ff */
[----:B------:R-:W-:Y:S04]  /*5970*/  LDS R152, [R155] ;  /* 0x000000009b987984 */ /* 0x000fe80000000800 */
[----:B------:R-:W0:Y:S01]  /*5980*/  LDS R153, [R155+0x80] ;  /* 0x000080009b997984 */ /* 0x000e220000000800 */
[----:B------:R1:W-:Y:S03]  /*5990*/  MUFU.EX2 R113, R14 ;  /* 0x0000000e00717308 */ /* 0x0003e60000000800 */
[----:B------:R-:W-:Y:S04]  /*59a0*/  LDS R15, [R155+0x180] ;  /* 0x000180009b0f7984 */ /* 0x000fe80000000800 */
[----:B-1----:R-:W-:Y:S01]  /*59b0*/  LDS R14, [R155+0x100] ;  /* 0x000100009b0e7984 */ /* 0x002fe20000000800 */
[----:B------:R-:W0:Y:S01]  /*59c0*/  MUFU.EX2 R112, R112 ;  /* 0x0000007000707308 */ /* 0x000e220000000800 */
[----:B------:R-:W-:Y:S01]  /*59d0*/  BAR.SYNC.DEFER_BLOCKING 0x0 ;  /* 0x0000000000007b1d */ /* 0x000fe20000010000 */
[----:B0-----:R-:W-:Y:S01]  /*59e0*/  FFMA2 R66, R66.F32x2.HI_LO, R112.F32x2.HI_LO, R152.F32x2.HI_LO ;  /* 0x0000007042427249 */ /* 0x001fe20000000098 */
[----:B------:R-:W-:-:S04]  /*59f0*/  LOP3.LUT R153, R0, 0x40, RZ, 0x3c, !PT ;  /* 0x0000004000997812 */ /* 0x000fc800078e3cff */
[----:B--2---:R-:W-:Y:S04]  /*5a00*/  STS.U16 [R0+UR6], R104 ;  /* 0x0000006800007988 */ /* 0x004fe80008000406 */
[----:B------:R-:W-:Y:S04]  /*5a10*/  STS.U16 [R0+UR6+0x400], R108 ;  /* 0x0004006c00007988 */ /* 0x000fe80008000406 */
[----:B------:R0:W-:Y:S04]  /*5a20*/  STS.U16 [R0+UR6+0x800], R114 ;  /* 0x0008007200007988 */ /* 0x0001e80008000406 */
[----:B------:R-:W-:Y:S04]  /*5a30*/  STS.U16 [R0+UR6+0xc00], R134 ;  /* 0x000c008600007988 */ /* 0x000fe80008000406 */
[----:B------:R-:W-:Y:S04]  /*5a40*/  STS.U16 [R0+UR6+0x1000], R138 ;  /* 0x0010008a00007988 */ /* 0x000fe80008000406 */
[----:B------:R-:W-:Y:S04]  /*5a50*/  STS.U16 [R0+UR6+0x1400], R142 ;  /* 0x0014008e00007988 */ /* 0x000fe80008000406 */
[----:B---3--:R-:W-:Y:S04]  /*5a60*/  STS.U16 [R0+UR6+0x1800], R146 ;  /* 0x0018009200007988 */ /* 0x008fe80008000406 */
[----:B----4-:R-:W-:Y:S04]  /*5a70*/  STS.U16 [R0+UR6+0x2000], R189 ;  /* 0x002000bd00007988 */ /* 0x010fe80008000406 */
[----:B-----5:R-:W-:Y:S01]  /*5a80*/  STS.U16 [R0+UR6+0x1c00], R150 ;  /* 0x001c009600007988 */ /* 0x020fe20008000406 */
[----:B------:R-:W-:-:S03]  /*5a90*/  LOP3.LUT R152, R0, 0x60, RZ, 0x3c, !PT ;  /* 0x0000006000987812 */ /* 0x000fc600078e3cff */
        /* <DEDUP_REMOVED lines=45> */
[----:B------:R4:W-:Y:S01]  /*5d70*/  STS.U16 [R152+UR6+0x1b00], R149 ;  /* 0x001b009598007988 */ /* 0x0009e20008000406 */
[----:B------:R-:W-:-:S03]  /*5d80*/  F2FP.F16.F32.PACK_AB R72, R73, R72 ;  /* 0x000000484948723e */ /* 0x000fc600000000ff */
[----:B------:R-:W-:Y:S01]  /*5d90*/  STS.U16 [R152+UR6+0x1f00], R188 ;  /* 0x001f00bc98007988 */ /* 0x000fe20008000406 */
[----:B------:R-:W-:-:S03]  /*5da0*/  F2FP.F16.F32.PACK_AB R74, R75, R74 ;  /* 0x0000004a4b4a723e */ /* 0x000fc600000000ff */
[----:B------:R-:W-:Y:S01]  /*5db0*/  STS.U16 [R152+UR6+0x2300], R235 ;  /* 0x002300eb98007988 */ /* 0x000fe20008000406 */
[----:B------:R-:W-:-:S03]  /*5dc0*/  F2FP.F16.F32.PACK_AB R73, R77, R76 ;  /* 0x0000004c4d49723e */ /* 0x000fc600000000ff */
[----:B------:R-:W-:Y:S01]  /*5dd0*/  STS.U16 [R152+UR6+0x2700], R236 ;  /* 0x002700ec98007988 */ /* 0x000fe20008000406 */
[----:B------:R-:W-:-:S03]  /*5de0*/  F2FP.F16.F32.PACK_AB R75, R79, R78 ;  /* 0x0000004e4f4b723e */ /* 0x000fc600000000ff */
[----:B------:R-:W-:Y:S01]  /*5df0*/  STS.U16 [R152+UR6+0x2b00], R239 ;  /* 0x002b00ef98007988 */ /* 0x000fe20008000406 */
[----:B------:R-:W-:Y:S02]  /*5e00*/  F2FP.F16.F32.PACK_AB R76, R81, R80 ;  /* 0x00000050514c723e */ /* 0x000fe400000000ff */
[----:B------:R-:W-:Y:S01]  /*5e10*/  F2FP.F16.F32.PACK_AB R78, R83, R82 ;  /* 0x00000052534e723e */ /* 0x000fe200000000ff */
[----:B------:R-:W-:Y:S01]  /*5e20*/  STS.U16 [R152+UR6+0x2f00], R240 ;  /* 0x002f00f098007988 */ /* 0x000fe20008000406 */
[----:B------:R-:W-:Y:S02]  /*5e30*/  F2FP.F16.F32.PACK_AB R77, R86, R84 ;  /* 0x00000054564d723e */ /* 0x000fe400000000ff */
[----:B------:R-:W-:Y:S01]  /*5e40*/  F2FP.F16.F32.PACK_AB R79, R85, R87 ;  /* 0x00000057554f723e */ /* 0x000fe200000000ff */
[----:B------:R-:W-:Y:S04]  /*5e50*/  STS.U16 [R152+UR6+0x3300], R241 ;  /* 0x003300f198007988 */ /* 0x000fe80008000406 */
[----:B------:R-:W-:Y:S04]  /*5e60*/  STS.U16 [R152+UR6+0x3700], R237 ;  /* 0x003700ed98007988 */ /* 0x000fe80008000406 */
[----:B------:R-:W-:Y:S04]  /*5e70*/  STS.U16 [R152+UR6+0x3b00], R238 ;  /* 0x003b00ee98007988 */ /* 0x000fe80008000406 */
[----:B------:R-:W-:Y:S04]  /*5e80*/  STS.U16 [R152+UR6+0x3f00], R154 ;  /* 0x003f009a98007988 */ /* 0x000fe80008000406 */
[----:B------:R-:W-:Y:S04]  /*5e90*/  STSM.16.M88.4 [R184+0x6000], R72 ;  /* 0x00600048b8007844 */ /* 0x000fe80000000200 */
[----:B------:R-:W-:Y:S01]  /*5ea0*/  STSM.16.M88.4 [R184+0x6800], R76 ;  /* 0x0068004cb8007844 */ /* 0x000fe20000000200 */
[----:B------:R-:W-:Y:S01]  /*5eb0*/  BAR.SYNC.DEFER_BLOCKING 0x0 ;  /* 0x0000000000007b1d */ /* 0x000fe20000010000 */
[----:B------:R-:W-:Y:S01]  /*5ec0*/  FADD R16, -R4, R16 ;  /* 0x0000001004107221 */ /* 0x000fe20000000100 */
[----:B------:R-:W-:-:S03]  /*5ed0*/  FADD R17, -R5, R17 ;  /* 0x0000001105117221 */ /* 0x000fc60000000100 */
[----:B------:R-:W-:Y:S01]  /*5ee0*/  FMUL R16, R16, 1.4426950216293334961 ;  /* 0x3fb8aa3b10107820 */ /* 0x000fe20000400000 */
[----:B------:R-:W-:Y:S01]  /*5ef0*/  FMUL R17, R17, 1.4426950216293334961 ;  /* 0x3fb8aa3b11117820 */ /* 0x000fe20000400000 */
[----:B------:R-:W-:Y:S04]  /*5f00*/  LDSM.16.M88.4 R140, [R9+UR6+0x6000] ;  /* 0x00600006098c783b */ /* 0x000fe80008000200 */
[----:B------:R-:W5:Y:S04]  /*5f10*/  LDSM.16.M88.4 R84, [R8+UR6] ;  /* 0x000000060854783b */ /* 0x000f680008000200 */
[----:B------:R-:W5:Y:S04]  /*5f20*/  LDSM.16.M88.4 R80, [R8+UR6+0x1000] ;  /* 0x001000060850783b */ /* 0x000f680008000200 */
[----:B------:R-:W5:Y:S04]  /*5f30*/  LDSM.16.M88.4 R76, [R8+UR6+0x2000] ;  /* 0x00200006084c783b */ /* 0x000f680008000200 */
[----:B------:R-:W5:Y:S04]  /*5f40*/  LDSM.16.M88.4 R72, [R8+UR6+0x3000] ;  /* 0x003000060848783b */ /* 0x000f680008000200 */
[----:B------:R-:W5:Y:S01]  /*5f50*/  LDSM.16.M88.4 R108, [R9+UR6+0x6800] ;  /* 0x00680006096c783b */ /* 0x000f620008000200 */
[----:B0-----:R-:W-:Y:S01]  /*5f60*/  LOP3.LUT R114, R9, 0x20, RZ, 0x3c, !PT ;  /* 0x0000002009727812 */ /* 0x001fe200078e3cff */
[----:B------:R-:W0:Y:S01]  /*5f70*/  MUFU.EX2 R16, R16 ;  /* 0x0000001000107308 */ /* 0x000e220000000800 */
[C---:B------:R-:W-:Y:S01]  /*5f80*/  FMUL R104, R112.reuse, R100 ;  /* 0x0000006470687220 */ /* 0x040fe20000400000 */
[C---:B-1----:R-:W-:Y:S01]  /*5f90*/  FMUL R105, R112.reuse, R101 ;  /* 0x0000006570697220 */ /* 0x042fe20000400000 */
[C---:B--2---:R-:W-:Y:S01]  /*5fa0*/  FMUL R106, R113.reuse, R102 ;  /* 0x00000066716a7220 */ /* 0x044fe20000400000 */
[C---:B---3--:R-:W-:Y:S01]  /*5fb0*/  FMUL R107, R113.reuse, R103 ;  /* 0x00000067716b7220 */ /* 0x048fe20000400000 */
[----:B------:R-:W1:Y:S03]  /*5fc0*/  LDSM.16.M88.4 R136, [R114+UR6+0x6000] ;  /* 0x006000067288783b */ /* 0x000e660008000200 */
[----:B------:R-:W2:Y:S01]  /*5fd0*/  MUFU.EX2 R17, R17 ;  /* 0x0000001100117308 */ /* 0x000ea20000000800 */
[----:B------:R3:W1:Y:S01]  /*5fe0*/  LDSM.16.M88.4 R100, [R114+UR6+0x6800] ;  /* 0x006800067264783b */ /* 0x0006620008000200 */
[C---:B------:R-:W-:Y:S01]  /*5ff0*/  FMUL R148, R112.reuse, R96 ;  /* 0x0000006070947220 */ /* 0x040fe20000400000 */
[C---:B----4-:R-:W-:Y:S01]  /*6000*/  FMUL R149, R112.reuse, R97 ;  /* 0x0000006170957220 */ /* 0x050fe20000400000 */
[C---:B------:R-:W-:Y:S01]  /*6010*/  FMUL R150, R113.reuse, R98 ;  /* 0x0000006271967220 */ /* 0x040fe20000400000 */
[C---:B------:R-:W-:Y:S01]  /*6020*/  FMUL R151, R113.reuse, R99 ;  /* 0x0000006371977220 */ /* 0x040fe20000400000 */
[C---:B------:R-:W-:Y:S01]  /*6030*/  FMUL R144, R112.reuse, R92 ;  /* 0x0000005c70907220 */ /* 0x040fe20000400000 */
[C---:B------:R-:W-:Y:S01]  /*6040*/  FMUL R145, R112.reuse, R93 ;  /* 0x0000005d70917220 */ /* 0x040fe20000400000 */
[C---:B------:R-:W-:Y:S01]  /*6050*/  FMUL R146, R113.reuse, R94 ;  /* 0x0000005e71927220 */ /* 0x040fe20000400000 */
[C---:B------:R-:W-:Y:S01]  /*6060*/  FMUL R147, R113.reuse, R95 ;  /* 0x0000005f71937220 */ /* 0x040fe20000400000 */
[C---:B------:R-:W-:Y:S01]  /*6070*/  FMUL R88, R112.reuse, R88 ;  /* 0x0000005870587220 */ /* 0x040fe20000400000 */
[----:B------:R-:W-:Y:S01]  /*6080*/  FMUL R89, R112, R89 ;  /* 0x0000005970597220 */ /* 0x000fe20000400000 */
[C---:B------:R-:W-:Y:S01]  /*6090*/  FMUL R90, R113.reuse, R90 ;  /* 0x0000005a715a7220 */ /* 0x040fe20000400000 */
[----:B------:R-:W-:Y:S01]  /*60a0*/  FMUL R91, R113, R91 ;  /* 0x0000005b715b7220 */ /* 0x000fe20000400000 */
[----:B-----5:R-:W-:Y:S01]  /*60b0*/  HMMA.16816.F32 R104, R140, R84, R104 ;  /* 0x000000548c68723c */ /* 0x020fe20000001868 */
[C---:B0-----:R-:W-:Y:S01]  /*60c0*/  FMUL R92, R16.reuse, R124 ;  /* 0x0000007c105c7220 */ /* 0x041fe20000400000 */
[C---:B------:R-:W-:Y:S01]  /*60d0*/  FMUL R93, R16.reuse, R125 ;  /* 0x0000007d105d7220 */ /* 0x040fe20000400000 */
[C---:B--2---:R-:W-:Y:S01]  /*60e0*/  FMUL R94, R17.reuse, R126 ;  /* 0x0000007e115e7220 */ /* 0x044fe20000400000 */
[----:B------:R-:W-:Y:S01]  /*60f0*/  FMUL R95, R17, R127 ;  /* 0x0000007f115f7220 */ /* 0x000fe20000400000 */
[C---:B------:R-:W-:Y:S01]  /*6100*/  FMUL R96, R16.reuse, R120 ;  /* 0x0000007810607220 */ /* 0x040fe20000400000 */
[----:B------:R-:W-:-:S02]  /*6110*/  FMUL R97, R16, R121 ;  /* 0x0000007910617220 */ /* 0x000fc40000400000 */
[----:B------:R-:W-:Y:S01]  /*6120*/  HMMA.16816.F32 R148, R140, R80, R148 ;  /* 0x000000508c94723c */ /* 0x000fe20000001894 */
[C---:B------:R-:W-:Y:S01]  /*6130*/  FMUL R98, R17.reuse, R122 ;  /* 0x0000007a11627220 */ /* 0x040fe20000400000 */
[C---:B------:R-:W-:Y:S01]  /*6140*/  FMUL R99, R17.reuse, R123 ;  /* 0x0000007b11637220 */ /* 0x040fe20000400000 */
[C---:B------:R-:W-:Y:S01]  /*6150*/  FMUL R152, R16.reuse, R116 ;  /* 0x0000007410987220 */ /* 0x040fe20000400000 */
[----:B------:R-:W-:Y:S01]  /*6160*/  FMUL R153, R16, R117 ;  /* 0x0000007510997220 */ /* 0x000fe20000400000 */
[----:B------:R-:W-:-:S03]  /*6170*/  FMUL R154, R17, R118 ;  /* 0x00000076119a7220 */ /* 0x000fc60000400000 */
[----:B------:R-:W-:Y:S01]  /*6180*/  HMMA.16816.F32 R144, R140, R76, R144 ;  /* 0x0000004c8c90723c */ /* 0x000fe20000001890 */
[----:B------:R-:W-:Y:S01]  /*6190*/  FMUL R155, R17, R119 ;  /* 0x00000077119b7220 */ /* 0x000fe20000400000 */
[----:B---3--:R-:W-:Y:S02]  /*61a0*/  LOP3.LUT R114, R9, 0x40, RZ, 0x3c, !PT ;  /* 0x0000004009727812 */ /* 0x008fe400078e3cff */
[----:B------:R-:W-:-:S03]  /*61b0*/  LOP3.LUT R115, R8, 0x40, RZ, 0x3c, !PT ;  /* 0x0000004008737812 */ /* 0x000fc600078e3cff */
[----:B------:R-:W-:Y:S01]  /*61c0*/  LDSM.16.M88.4 R132, [R114+UR6+0x6000] ;  /* 0x006000067284783b */ /* 0x000fe20008000200 */
[----:B------:R-:W-:Y:S01]  /*61d0*/  HMMA.16816.F32 R140, R140, R72, R88 ;  /* 0x000000488c8c723c */ /* 0x000fe20000001858 */
[C---:B------:R-:W-:Y:S01]  /*61e0*/  FMUL R88, R16.reuse, R128 ;  /* 0x0000008010587220 */ /* 0x040fe20000400000 */
[----:B------:R-:W-:Y:S01]  /*61f0*/  FMUL R89, R16, R129 ;  /* 0x0000008110597220 */ /* 0x000fe20000400000 */
[C---:B------:R-:W-:Y:S01]  /*6200*/  FMUL R90, R17.reuse, R130 ;  /* 0x00000082115a7220 */ /* 0x040fe20000400000 */
[----:B------:R-:W-:Y:S01]  /*6210*/  FMUL R91, R17, R131 ;  /* 0x00000083115b7220 */ /* 0x000fe20000400000 */
[----:B------:R-:W-:Y:S03]  /*6220*/  LDSM.16.M88.4 R124, [R115+UR6+0x1000] ;  /* 0x00100006737c783b */ /* 0x000fe60008000200 */
[C---:B------:R-:W-:Y:S01]  /*6230*/  HMMA.16816.F32 R92, R108.reuse, R80, R92 ;  /* 0x000000506c5c723c */ /* 0x040fe2000000185c */
[----:B------:R-:W0:Y:S04]  /*6240*/  LDSM.16.M88.4 R128, [R115+UR6] ;  /* 0x000000067380783b */ /* 0x000e280008000200 */
[----:B------:R-:W2:Y:S03]  /*6250*/  LDSM.16.M88.4 R120, [R115+UR6+0x2000] ;  /* 0x002000067378783b */ /* 0x000ea60008000200 */
[C---:B------:R-:W-:Y:S01]  /*6260*/  HMMA.16816.F32 R88, R108.reuse, R84, R88 ;  /* 0x000000546c58723c */ /* 0x040fe20000001858 */
[----:B------:R-:W3:Y:S04]  /*6270*/  LDSM.16.M88.4 R116, [R115+UR6+0x3000] ;  /* 0x003000067374783b */ /* 0x000ee80008000200 */
[----:B------:R-:W4:Y:S03]  /*6280*/  LDSM.16.M88.4 R112, [R114+UR6+0x6800] ;  /* 0x006800067270783b */ /* 0x000f260008000200 */
[C---:B------:R-:W-:Y:S08]  /*6290*/  HMMA.16816.F32 R96, R108.reuse, R76, R96 ;  /* 0x0000004c6c60723c */ /* 0x040ff00000001860 */
[----:B------:R-:W-:Y:S01]  /*62a0*/  HMMA.16816.F32 R108, R108, R72, R152 ;  /* 0x000000486c6c723c */ /* 0x000fe20000001898 */
[----:B------:R-:W-:-:S07]  /*62b0*/  LOP3.LUT R185, R9, 0x60, RZ, 0x3c, !PT ;  /* 0x0000006009b97812 */ /* 0x000fce00078e3cff */
[-C--:B-1----:R-:W-:Y:S08]  /*62c0*/  HMMA.16816.F32 R148, R136, R82.reuse, R148 ;  /* 0x000000528894723c */ /* 0x082ff00000001894 */
[----:B------:R-:W-:Y:S01]  /*62d0*/  HMMA.16816.F32 R92, R100, R82, R92 ;  /* 0x00000052645c723c */ /* 0x000fe2000000185c */
[----:B------:R-:W1:Y:S07]  /*62e0*/  LDSM.16.M88.4 R80, [R185+UR6+0x6000] ;  /* 0x00600006b950783b */ /* 0x000e6e0008000200 */
[C---:B------:R-:W-:Y:S08]  /*62f0*/  HMMA.16816.F32 R104, R136.reuse, R86, R104 ;  /* 0x000000568868723c */ /* 0x040ff00000001868 */
[C---:B------:R-:W-:Y:S08]  /*6300*/  HMMA.16816.F32 R144, R136.reuse, R78, R144 ;  /* 0x0000004e8890723c */ /* 0x040ff00000001890 */
[----:B------:R-:W-:Y:S08]  /*6310*/  HMMA.16816.F32 R140, R136, R74, R140 ;  /* 0x0000004a888c723c */ /* 0x000ff0000000188c */
[C---:B------:R-:W-:Y:S01]  /*6320*/  HMMA.16816.F32 R96, R100.reuse, R78, R96 ;  /* 0x0000004e6460723c */ /* 0x040fe20000001860 */
[----:B------:R-:W5:Y:S07]  /*6330*/  LDSM.16.M88.4 R76, [R185+UR6+0x6800] ;  /* 0x00680006b94c783b */ /* 0x000f6e0008000200 */
[C---:B------:R-:W-:Y:S08]  /*6340*/  HMMA.16816.F32 R88, R100.reuse, R86, R88 ;  /* 0x000000566458723c */ /* 0x040ff00000001858 */
[----:B------:R-:W-:Y:S08]  /*6350*/  HMMA.16816.F32 R108, R100, R74, R108 ;  /* 0x0000004a646c723c */ /* 0x000ff0000000186c */
[C---:B0-----:R-:W-:Y:S08]  /*6360*/  HMMA.16816.F32 R104, R132.reuse, R128, R104 ;  /* 0x000000808468723c */ /* 0x041ff00000001868 */
[C---:B------:R-:W-:Y:S08]  /*6370*/  HMMA.16816.F32 R148, R132.reuse, R124, R148 ;  /* 0x0000007c8494723c */ /* 0x040ff00000001894 */
[C---:B--2---:R-:W-:Y:S08]  /*6380*/  HMMA.16816.F32 R144, R132.reuse, R120, R144 ;  /* 0x000000788490723c */ /* 0x044ff00000001890 */
[----:B---3--:R-:W-:Y:S08]  /*6390*/  HMMA.16816.F32 R140, R132, R116, R140 ;  /* 0x00000074848c723c */ /* 0x008ff0000000188c */
[C---:B----4-:R-:W-:Y:S08]  /*63a0*/  HMMA.16816.F32 R72, R112.reuse, R128, R88 ;  /* 0x000000807048723c */ /* 0x050ff00000001858 */
[C---:B------:R-:W-:Y:S08]  /*63b0*/  HMMA.16816.F32 R84, R112.reuse, R124, R92 ;  /* 0x0000007c7054723c */ /* 0x040ff0000000185c */
[C---:B------:R-:W-:Y:S08]  /*63c0*/  HMMA.16816.F32 R132, R112.reuse, R120, R96 ;  /* 0x000000787084723c */ /* 0x040ff00000001860 */
[----:B------:R-:W-:Y:S01]  /*63d0*/  HMMA.16816.F32 R108, R112, R116, R108 ;  /* 0x00000074706c723c */ /* 0x000fe2000000186c */
[----:B------:R-:W0:Y:S08]  /*63e0*/  LDC R113, c[0x0][0x3d4] ;  /* 0x0000f500ff717b82 */ /* 0x000e300000000800 */
[----:B------:R-:W2:Y:S01]  /*63f0*/  LDC R112, c[0x0][0x3c4] ;  /* 0x0000f100ff707b82 */ /* 0x000ea20000000800 */
[----:B-1----:R-:W-:Y:S01]  /*6400*/  HMMA.16816.F32 R100, R80, R130, R104 ;  /* 0x000000825064723c */ /* 0x002fe20000001868 */
[----:B------:R-:W-:-:S07]  /*6410*/  UIADD3 UR4, UPT, UPT, UR4, 0x40, URZ ;  /* 0x0000004004047890 */ /* 0x000fce000fffe0ff */
[C---:B------:R-:W-:Y:S08]  /*6420*/  HMMA.16816.F32 R96, R80.reuse, R126, R148 ;  /* 0x0000007e5060723c */ /* 0x040ff00000001894 */
[C---:B------:R-:W-:Y:S08]  /*6430*/  HMMA.16816.F32 R92, R80.reuse, R122, R144 ;  /* 0x0000007a505c723c */ /* 0x040ff00000001890 */
[----:B------:R-:W-:Y:S01]  /*6440*/  HMMA.16816.F32 R88, R80, R118, R140 ;  /* 0x000000765058723c */ /* 0x000fe2000000188c */
[----:B------:R-:W-:-:S07]  /*6450*/  UISETP.GE.AND UP0, UPT, UR4, UR12, UPT ;  /* 0x0000000c0400728c */ /* 0x000fce000bf06270 */
[C---:B-----5:R-:W-:Y:S08]  /*6460*/  HMMA.16816.F32 R128, R76.reuse, R130, R72 ;  /* 0x000000824c80723c */ /* 0x060ff00000001848 */
[C---:B------:R-:W-:Y:S08]  /*6470*/  HMMA.16816.F32 R124, R76.reuse, R126, R84 ;  /* 0x0000007e4c7c723c */ /* 0x040ff00000001854 */
[C---:B------:R-:W-:Y:S08]  /*6480*/  HMMA.16816.F32 R120, R76.reuse, R122, R132 ;  /* 0x0000007a4c78723c */ /* 0x040ff00000001884 */
[----:B------:R-:W-:Y:S01]  /*6490*/  HMMA.16816.F32 R116, R76, R118, R108 ;  /* 0x000000764c74723c */ /* 0x000fe2000000186c */
[----:B------:R-:W-:-:S02]  /*64a0*/  FFMA2 R68, R68.F32x2.HI_LO, R16.F32x2.HI_LO, R14.F32x2.HI_LO ;  /* 0x0000001044447249 */ /* 0x000fc4000000000e */
[----:B0-----:R-:W-:Y:S01]  /*64b0*/  IMAD R12, R113, 0x40, R12 ;  /* 0x00000040710c7824 */ /* 0x001fe200078e020c */
[----:B--2---:R-:W-:Y:S01]  /*64c0*/  LEA R11, R112, R11, 0x6 ;  /* 0x0000000b700b7211 */ /* 0x004fe200078e30ff */
[----:B------:R-:W-:Y:S01]  /*64d0*/  IMAD.MOV.U32 R15, RZ, RZ, R2 ;  /* 0x000000ffff0f7224 */ /* 0x000fe200078e0002 */
[----:B------:R-:W-:Y:S01]  /*64e0*/  MOV R16, R4 ;  /* 0x0000000400107202 */ /* 0x000fe20000000f00 */
[----:B------:R-:W-:Y:S02]  /*64f0*/  IMAD.MOV.U32 R14, RZ, RZ, R3 ;  /* 0x000000ffff0e7224 */ /* 0x000fe400078e0003 */
[----:B------:R-:W-:Y:S01]  /*6500*/  IMAD.MOV.U32 R17, RZ, RZ, R5 ;  /* 0x000000ffff117224 */ /* 0x000fe200078e0005 */
[----:B------:R-:W-:Y:S10]  /*6510*/  BRA.U !UP0, `(.L_x_1) ;  /* 0xffffffcd08507547 */ /* 0x000ff4000b83ffff */
.L_x_0:
[----:B------:R-:W0:Y:S01]  /*6520*/  S2R R55, SR_TID.X ;  /* 0x0000000000377919 */ /* 0x000e220000002100 */
[----:B------:R-:W1:Y:S01]  /*6530*/  S2UR UR5, SR_CgaCtaId ;  /* 0x00000000000579c3 */ /* 0x000e620000008800 */
[C---:B------:R-:W-:Y:S01]  /*6540*/  FSETP.GT.AND P2, PT, |R67|.reuse, 8.50705917302346158658e+37, PT ;  /* 0x7e8000004300780b */ /* 0x040fe20003f44200 */
[----:B------:R-:W-:Y:S01]  /*6550*/  UMOV UR4, 0x400 ;  /* 0x0000040000047882 */ /* 0x000fe20000000000 */
[----:B------:R-:W-:Y:S01]  /*6560*/  FSETP.GEU.AND P3, PT, |R67|, 1.175494350822287508e-38, PT ;  /* 0x008000004300780b */ /* 0x000fe20003f6e200 */
[----:B------:R-:W-:Y:S01]  /*6570*/  FMUL R15, R69, 8388608 ;  /* 0x4b000000450f7820 */ /* 0x000fe20000400000 */
[----:B------:R-:W-:-:S03]  /*6580*/  FSETP.GEU.AND P6, PT, R67, 1.175494350822287508e-38, PT ;  /* 0x008000004300780b */ /* 0x000fc60003fce000 */
[----:B------:R-:W-:Y:S01]  /*6590*/  BAR.SYNC.DEFER_BLOCKING 0x0 ;  /* 0x0000000000007b1d */ /* 0x000fe20000010000 */
[----:B------:R-:W-:Y:S02]  /*65a0*/  FSETP.GT.AND P1, PT, |R66|, 8.50705917302346158658e+37, PT ;  /* 0x7e8000004200780b */ /* 0x000fe40003f24200 */
[C---:B------:R-:W-:Y:S02]  /*65b0*/  FSETP.GEU.AND P5, PT, |R69|.reuse, 1.175494350822287508e-38, PT ;  /* 0x008000004500780b */ /* 0x040fe40003fae200 */
[----:B------:R-:W-:-:S03]  /*65c0*/  FSETP.GEU.AND P4, PT, R69, 1.175494350822287508e-38, PT ;  /* 0x008000004500780b */ /* 0x000fc60003f8e000 */
[----:B------:R-:W2:Y:S01]  /*65d0*/  LDC R78, c[0x0][0x3e8] ;  /* 0x0000fa00ff4e7b82 */ /* 0x000ea20000000800 */
[----:B------:R-:W-:Y:S01]  /*65e0*/  @P2 FMUL R91, R91, 0.25 ;  /* 0x3e8000005b5b2820 */ /* 0x000fe20000400000 */
[----:B------:R-:W-:Y:S01]  /*65f0*/  @P2 FMUL R90, R90, 0.25 ;  /* 0x3e8000005a5a2820 */ /* 0x000fe20000400000 */
[----:B------:R-:W-:Y:S01]  /*6600*/  @P2 FMUL R95, R95, 0.25 ;  /* 0x3e8000005f5f2820 */ /* 0x000fe20000400000 */
[----:B------:R-:W-:Y:S01]  /*6610*/  @P2 FMUL R94, R94, 0.25 ;  /* 0x3e8000005e5e2820 */ /* 0x000fe20000400000 */
[----:B------:R-:W-:Y:S01]  /*6620*/  @P2 FMUL R99, R99, 0.25 ;  /* 0x3e80000063632820 */ /* 0x000fe20000400000 */
[----:B------:R-:W-:Y:S01]  /*6630*/  @P2 FMUL R98, R98, 0.25 ;  /* 0x3e80000062622820 */ /* 0x000fe20000400000 */
[----:B------:R-:W-:Y:S01]  /*6640*/  @P2 FMUL R103, R103, 0.25 ;  /* 0x3e80000067672820 */ /* 0x000fe20000400000 */
[----:B------:R-:W-:Y:S01]  /*6650*/  @P2 FMUL R102, R102, 0.25 ;  /* 0x3e80000066662820 */ /* 0x000fe20000400000 */
[----:B------:R-:W-:Y:S01]  /*6660*/  @!P3 FMUL R91, R91, 16777216 ;  /* 0x4b8000005b5bb820 */ /* 0x000fe20000400000 */
[----:B------:R-:W-:Y:S01]  /*6670*/  @!P3 FMUL R90, R90, 16777216 ;  /* 0x4b8000005a5ab820 */ /* 0x000fe20000400000 */
[----:B-1----:R-:W-:Y:S01]  /*6680*/  ULEA UR6, UR5, UR4, 0x18 ;  /* 0x0000000405067291 */ /* 0x002fe2000f8ec0ff */
[----:B------:R-:W-:Y:S01]  /*6690*/  @!P3 FMUL R95, R95, 16777216 ;  /* 0x4b8000005f5fb820 */ /* 0x000fe20000400000 */
[----:B------:R-:W-:Y:S01]  /*66a0*/  @!P3 FMUL R94, R94, 16777216 ;  /* 0x4b8000005e5eb820 */ /* 0x000fe20000400000 */
[----:B------:R-:W-:Y:S01]  /*66b0*/  @!P3 FMUL R99, R99, 16777216 ;  /* 0x4b8000006363b820 */ /* 0x000fe20000400000 */
[----:B------:R-:W-:Y:S01]  /*66c0*/  @!P3 FMUL R98, R98, 16777216 ;  /* 0x4b8000006262b820 */ /* 0x000fe20000400000 */
[----:B------:R-:W-:Y:S01]  /*66d0*/  @!P3 FMUL R103, R103, 16777216 ;  /* 0x4b8000006767b820 */ /* 0x000fe20000400000 */
[----:B------:R-:W-:Y:S01]  /*66e0*/  @!P3 FMUL R102, R102, 16777216 ;  /* 0x4b8000006666b820 */ /* 0x000fe20000400000 */
[----:B0-----:R-:W-:Y:S01]  /*66f0*/  SHF.R.S32.HI R8, RZ, 0x4, R55 ;  /* 0x00000004ff087819 */ /* 0x001fe20000011437 */
[C---:B------:R-:W-:Y:S01]  /*6700*/  IMAD.SHL.U32 R7, R55.reuse, 0x40, RZ ;  /* 0x0000004037077824 */ /* 0x040fe200078e00ff */
[C---:B------:R-:W-:Y:S01]  /*6710*/  SHF.L.U32 R0, R55.reuse, 0x2, RZ ;  /* 0x0000000237007819 */ /* 0x040fe200000006ff */
[C---:B------:R-:W-:Y:S01]  /*6720*/  IMAD.SHL.U32 R9, R55.reuse, 0x10, RZ ;  /* 0x0000001037097824 */ /* 0x040fe200078e00ff */
[----:B------:R-:W-:Y:S01]  /*6730*/  SGXT R8, R8, 0x1 ;  /* 0x000000010808781a */ /* 0x000fe20000000200 */
[C---:B------:R-:W-:Y:S01]  /*6740*/  IMAD.SHL.U32 R12, R55.reuse, 0x8, RZ ;  /* 0x00000008370c7824 */ /* 0x040fe200078e00ff */
[----:B------:R-:W-:Y:S01]  /*6750*/  LOP3.LUT R13, R55, 0x60, RZ, 0xc0, !PT ;  /* 0x00000060370d7812 */ /* 0x000fe200078ec0ff */
[----:B------:R-:W-:Y:S01]  /*6760*/  @P1 FMUL R89, R89, 0.25 ;  /* 0x3e80000059591820 */ /* 0x000fe20000400000 */
[----:B------:R-:W-:Y:S01]  /*6770*/  LOP3.LUT R6, R0, 0x38, RZ, 0xc0, !PT ;  /* 0x0000003800067812 */ /* 0x000fe200078ec0ff */
[----:B------:R-:W-:Y:S01]  /*6780*/  @P1 FMUL R88, R88, 0.25 ;  /* 0x3e80000058581820 */ /* 0x000fe20000400000 */
[----:B------:R-:W-:Y:S01]  /*6790*/  LOP3.LUT R8, R8, 0x840, RZ, 0xc0, !PT ;  /* 0x0000084008087812 */ /* 0x000fe200078ec0ff */
[----:B------:R-:W-:Y:S01]  /*67a0*/  @P1 FMUL R93, R93, 0.25 ;  /* 0x3e8000005d5d1820 */ /* 0x000fe20000400000 */
[----:B------:R-:W-:Y:S01]  /*67b0*/  LOP3.LUT R11, R9, 0x70, RZ, 0xc0, !PT ;  /* 0x00000070090b7812 */ /* 0x000fe200078ec0ff */
[----:B------:R-:W-:Y:S01]  /*67c0*/  IMAD R9, R13, 0x10, R6 ;  /* 0x000000100d097824 */ /* 0x000fe200078e0206 */
[----:B------:R-:W-:Y:S01]  /*67d0*/  LOP3.LUT R8, R8, 0x40, R7, 0x78, !PT ;  /* 0x0000004008087812 */ /* 0x000fe200078e7807 */
[----:B------:R-:W-:Y:S01]  /*67e0*/  FMUL R7, R67, 8388608 ;  /* 0x4b00000043077820 */ /* 0x000fe20000400000 */
[----:B------:R-:W-:Y:S01]  /*67f0*/  LOP3.LUT R12, R12, 0x180, RZ, 0xc0, !PT ;  /* 0x000001800c0c7812 */ /* 0x000fe200078ec0ff */
[----:B------:R-:W-:Y:S01]  /*6800*/  @P1 FMUL R92, R92, 0.25 ;  /* 0x3e8000005c5c1820 */ /* 0x000fe20000400000 */
[----:B------:R-:W-:Y:S01]  /*6810*/  SHF.L.U32 R10, R55, 0x9, RZ ;  /* 0x00000009370a7819 */ /* 0x000fe200000006ff */
[----:B------:R-:W-:Y:S01]  /*6820*/  IMAD.IADD R54, R9, 0x1, R8 ;  /* 0x0000000109367824 */ /* 0x000fe200078e0208 */
[--C-:B------:R-:W-:Y:S01]  /*6830*/  SHF.R.U32.HI R8, RZ, 0x1, R55.reuse ;  /* 0x00000001ff087819 */ /* 0x100fe20000011637 */
[----:B------:R-:W-:Y:S01]  /*6840*/  @P1 FMUL R97, R97, 0.25 ;  /* 0x3e80000061611820 */ /* 0x000fe20000400000 */
[----:B------:R-:W-:Y:S01]  /*6850*/  FSEL R56, R7, R67, !P6 ;  /* 0x0000004307387208 */ /* 0x000fe20007000000 */
[----:B------:R-:W-:Y:S01]  /*6860*/  @P2 FMUL R67, R67, 0.25 ;  /* 0x3e80000043432820 */ /* 0x000fe20000400000 */
[----:B------:R-:W-:Y:S01]  /*6870*/  LOP3.LUT R8, R8, 0xc, RZ, 0xc0, !PT ;  /* 0x0000000c08087812 */ /* 0x000fe200078ec0ff */
[----:B------:R-:W-:Y:S01]  /*6880*/  @P1 FMUL R96, R96, 0.25 ;  /* 0x3e80000060601820 */ /* 0x000fe20000400000 */
[----:B------:R-:W-:Y:S01]  /*6890*/  LOP3.LUT R13, R12, 0x48, R55, 0xf8, !PT ;  /* 0x000000480c0d7812 */ /* 0x000fe200078ef837 */
[----:B------:R-:W-:Y:S01]  /*68a0*/  @!P3 FMUL R67, R67, 16777216 ;  /* 0x4b8000004343b820 */ /* 0x000fe20000400000 */
[----:B------:R-:W-:Y:S01]  /*68b0*/  IADD3 R7, PT, PT, R8, UR6, R11 ;  /* 0x0000000608077c10 */ /* 0x000fe2000fffe00b */
[----:B------:R-:W-:Y:S01]  /*68c0*/  VIADD R12, R56, 0xc0cafb0d ;  /* 0xc0cafb0d380c7836 */ /* 0x000fe20000000000 */
[C---:B------:R-:W-:Y:S01]  /*68d0*/  FSETP.GEU.AND P3, PT, |R66|.reuse, 1.175494350822287508e-38, PT ;  /* 0x008000004200780b */ /* 0x040fe20003f6e200 */
[----:B------:R-:W0:Y:S01]  /*68e0*/  MUFU.RCP R8, R67 ;  /* 0x0000004300087308 */ /* 0x000e220000001000 */
[----:B------:R-:W-:Y:S01]  /*68f0*/  LOP3.LUT R6, R11, 0x1800, R10, 0xf8, !PT ;  /* 0x000018000b067812 */ /* 0x000fe200078ef80a */
[----:B------:R-:W-:Y:S01]  /*6900*/  @P1 FMUL R101, R101, 0.25 ;  /* 0x3e80000065651820 */ /* 0x000fe20000400000 */
[----:B------:R-:W-:Y:S01]  /*6910*/  FSETP.GEU.AND P2, PT, R66, 1.175494350822287508e-38, PT ;  /* 0x008000004200780b */ /* 0x000fe20003f4e000 */
[----:B------:R-:W-:Y:S01]  /*6920*/  @P1 FMUL R100, R100, 0.25 ;  /* 0x3e80000064641820 */ /* 0x000fe20000400000 */
[----:B------:R-:W-:Y:S01]  /*6930*/  LOP3.LUT R6, R6, R13, RZ, 0x3c, !PT ;  /* 0x0000000d06067212 */ /* 0x000fe200078e3cff */
[----:B------:R-:W1:Y:S01]  /*6940*/  S2R R104, SR_TID.X ;  /* 0x0000000000687919 */ /* 0x000e620000002100 */
[----:B------:R-:W-:Y:S01]  /*6950*/  LOP3.LUT R13, R12, 0xff800000, RZ, 0xc0, !PT ;  /* 0xff8000000c0d7812 */ /* 0x000fe200078ec0ff */
[----:B------:R-:W3:Y:S01]  /*6960*/  LDCU.64 UR4, c[0x0][0x3e0] ;  /* 0x00007c00ff0477ac */ /* 0x000ee20008000a00 */
[----:B------:R-:W-:Y:S01]  /*6970*/  FSEL R11, RZ, -23, P6 ;  /* 0xc1b80000ff0b7808 */ /* 0x000fe20003000000 */
[----:B------:R-:W4:Y:S01]  /*6980*/  S2R R79, SR_CTAID.X ;  /* 0x00000000004f7919 */ /* 0x000f220000002500 */
[----:B------:R-:W-:Y:S01]  /*6990*/  I2FP.F32.S32 R14, R13 ;  /* 0x0000000d000e7245 */ /* 0x000fe20000201400 */
[----:B------:R-:W-:Y:S01]  /*69a0*/  @!P3 FMUL R89, R89, 16777216 ;  /* 0x4b8000005959b820 */ /* 0x000fe20000400000 */
[----:B------:R-:W-:Y:S01]  /*69b0*/  @!P3 FMUL R88, R88, 16777216 ;  /* 0x4b8000005858b820 */ /* 0x000fe20000400000 */
[----:B------:R-:W-:Y:S01]  /*69c0*/  @!P3 FMUL R93, R93, 16777216 ;  /* 0x4b8000005d5db820 */ /* 0x000fe20000400000 */
[----:B------:R-:W-:Y:S01]  /*69d0*/  @!P3 FMUL R92, R92, 16777216 ;  /* 0x4b8000005c5cb820 */ /* 0x000fe20000400000 */
[----:B------:R-:W-:Y:S01]  /*69e0*/  @!P3 FMUL R97, R97, 16777216 ;  /* 0x4b8000006161b820 */ /* 0x000fe20000400000 */
[C---:B0-----:R-:W-:Y:S01]  /*69f0*/  FMUL R36, R8.reuse, R91 ;  /* 0x0000005b08247220 */ /* 0x041fe20000400000 */
[C---:B------:R-:W-:Y:S01]  /*6a00*/  FMUL R37, R8.reuse, R90 ;  /* 0x0000005a08257220 */ /* 0x040fe20000400000 */
[C---:B------:R-:W-:Y:S01]  /*6a10*/  FMUL R41, R8.reuse, R95 ;  /* 0x0000005f08297220 */ /* 0x040fe20000400000 */
[C---:B------:R-:W-:Y:S01]  /*6a20*/  FMUL R40, R8.reuse, R94 ;  /* 0x0000005e08287220 */ /* 0x040fe20000400000 */
[C---:B------:R-:W-:Y:S01]  /*6a30*/  FMUL R44, R8.reuse, R99 ;  /* 0x00000063082c7220 */ /* 0x040fe20000400000 */
[C---:B------:R-:W-:Y:S01]  /*6a40*/  FMUL R45, R8.reuse, R98 ;  /* 0x00000062082d7220 */ /* 0x040fe20000400000 */
[C---:B------:R-:W-:Y:S01]  /*6a50*/  FMUL R49, R8.reuse, R103 ;  /* 0x0000006708317220 */ /* 0x040fe20000400000 */
[----:B------:R-:W-:Y:S01]  /*6a60*/  FMUL R48, R8, R102 ;  /* 0x0000006608307220 */ /* 0x000fe20000400000 */
[----:B------:R-:W-:Y:S01]  /*6a70*/  FMUL R8, R66, 8388608 ;  /* 0x4b00000042087820 */ /* 0x000fe20000400000 */
[----:B------:R-:W-:Y:S01]  /*6a80*/  @!P3 FMUL R96, R96, 16777216 ;  /* 0x4b8000006060b820 */ /* 0x000fe20000400000 */
[----:B------:R-:W-:Y:S01]  /*6a90*/  @!P3 FMUL R101, R101, 16777216 ;  /* 0x4b8000006565b820 */ /* 0x000fe20000400000 */
[----:B------:R-:W-:Y:S01]  /*6aa0*/  @!P3 FMUL R100, R100, 16777216 ;  /* 0x4b8000006464b820 */ /* 0x000fe20000400000 */
[----:B------:R-:W-:Y:S01]  /*6ab0*/  FFMA.FTZ R14, R14, 1.1920928955078125e-07, R11 ;  /* 0x340000000e0e7823 */ /* 0x000fe2000001000b */
[----:B------:R-:W-:Y:S01]  /*6ac0*/  FSEL R67, R8, R66, !P2 ;  /* 0x0000004208437208 */ /* 0x000fe20005000000 */
[----:B------:R-:W-:Y:S01]  /*6ad0*/  @P1 FMUL R66, R66, 0.25 ;  /* 0x3e80000042421820 */ /* 0x000fe20000400000 */
[C---:B------:R-:W-:Y:S01]  /*6ae0*/  FSETP.GT.AND P1, PT, |R68|.reuse, 8.50705917302346158658e+37, PT ;  /* 0x7e8000004400780b */ /* 0x040fe20003f24200 */
[----:B------:R-:W-:Y:S01]  /*6af0*/  FMUL R11, R68, 8388608 ;  /* 0x4b000000440b7820 */ /* 0x000fe20000400000 */
[----:B------:R-:W-:Y:S01]  /*6b00*/  FSEL R9, RZ, -23, P2 ;  /* 0xc1b80000ff097808 */ /* 0x000fe20001000000 */
[----:B------:R-:W-:Y:S01]  /*6b10*/  @!P3 FMUL R66, R66, 16777216 ;  /* 0x4b8000004242b820 */ /* 0x000fe20000400000 */
[----:B------:R-:W-:Y:S01]  /*6b20*/  FSETP.GEU.AND P3, PT, |R68|, 1.175494350822287508e-38, PT ;  /* 0x008000004400780b */ /* 0x000fe20003f6e200 */
[----:B------:R-:W-:Y:S01]  /*6b30*/  IMAD.IADD R13, R56, 0x1, -R13 ;  /* 0x00000001380d7824 */ /* 0x000fe200078e0a0d */
[C---:B------:R-:W-:Y:S01]  /*6b40*/  FSETP.GEU.AND P2, PT, R68.reuse, 1.175494350822287508e-38, PT ;  /* 0x008000004400780b */ /* 0x040fe20003f4e000 */
[----:B------:R-:W0:Y:S01]  /*6b50*/  MUFU.RCP R16, R66 ;  /* 0x0000004200107308 */ /* 0x000e220000001000 */
[----:B------:R-:W-:Y:S01]  /*6b60*/  FSETP.GT.AND P6, PT, |R69|, 8.50705917302346158658e+37, PT ;  /* 0x7e8000004500780b */ /* 0x000fe20003fc4200 */
[----:B------:R-:W-:Y:S01]  /*6b70*/  FADD R13, R13, -1 ;  /* 0xbf8000000d0d7421 */ /* 0x000fe20000000000 */
[----:B------:R-:W-:Y:S01]  /*6b80*/  FSEL R71, R11, R68, !P2 ;  /* 0x000000440b477208 */ /* 0x000fe20005000000 */
[----:B------:R-:W5:Y:S01]  /*6b90*/  S2R R72, SR_TID.X ;  /* 0x0000000000487919 */ /* 0x000f620000002100 */
[----:B------:R-:W-:Y:S01]  /*6ba0*/  IADD3 R8, PT, PT, R67, -0x3f3504f3, RZ ;  /* 0xc0cafb0d43087810 */ /* 0x000fe20007ffe0ff */
[----:B------:R-:W-:Y:S01]  /*6bb0*/  @P1 FMUL R68, R68, 0.25 ;  /* 0x3e80000044441820 */ /* 0x000fe20000400000 */
[----:B------:R-:W-:Y:S01]  /*6bc0*/  @P1 FMUL R116, R116, 0.25 ;  /* 0x3e80000074741820 */ /* 0x000fe20000400000 */
[----:B------:R-:W-:Y:S01]  /*6bd0*/  @P1 FMUL R120, R120, 0.25 ;  /* 0x3e80000078781820 */ /* 0x000fe20000400000 */
[----:B------:R-:W-:Y:S01]  /*6be0*/  LOP3.LUT R10, R8, 0xff800000, RZ, 0xc0, !PT ;  /* 0xff800000080a7812 */ /* 0x000fe200078ec0ff */
[----:B------:R-:W-:Y:S01]  /*6bf0*/  @!P3 FMUL R68, R68, 16777216 ;  /* 0x4b8000004444b820 */ /* 0x000fe20000400000 */
[----:B------:R-:W-:Y:S01]  /*6c00*/  FSEL R8, R15, R69, !P4 ;  /* 0x000000450f087208 */ /* 0x000fe20006000000 */
[----:B------:R-:W-:Y:S01]  /*6c10*/  @!P3 FMUL R116, R116, 16777216 ;  /* 0x4b8000007474b820 */ /* 0x000fe20000400000 */
[----:B------:R-:W-:Y:S01]  /*6c20*/  I2FP.F32.S32 R12, R10 ;  /* 0x0000000a000c7245 */ /* 0x000fe20000201400 */
[----:B------:R-:W1:Y:S01]  /*6c30*/  MUFU.RCP R19, R68 ;  /* 0x0000004400137308 */ /* 0x000e620000001000 */
[----:B------:R-:W-:Y:S01]  /*6c40*/  @P6 FMUL R69, R69, 0.25 ;  /* 0x3e80000045456820 */ /* 0x000fe20000400000 */
[----:B------:R-:W-:Y:S01]  /*6c50*/  @!P3 FMUL R120, R120, 16777216 ;  /* 0x4b8000007878b820 */ /* 0x000fe20000400000 */
[C---:B0-----:R-:W-:Y:S01]  /*6c60*/  FMUL R47, R16.reuse, R96 ;  /* 0x00000060102f7220 */ /* 0x041fe20000400000 */
[----:B------:R-:W-:Y:S01]  /*6c70*/  FMUL R50, R16, R100 ;  /* 0x0000006410327220 */ /* 0x000fe20000400000 */
[----:B------:R-:W-:Y:S01]  /*6c80*/  @!P5 FMUL R69, R69, 16777216 ;  /* 0x4b8000004545d820 */ /* 0x000fe20000400000 */
[----:B------:R-:W-:Y:S01]  /*6c90*/  FFMA.FTZ R9, R12, 1.1920928955078125e-07, R9 ;  /* 0x340000000c097823 */ /* 0x000fe20000010009 */
[----:B------:R-:W-:Y:S01]  /*6ca0*/  @P6 FMUL R119, R119, 0.25 ;  /* 0x3e80000077776820 */ /* 0x000fe20000400000 */
[----:B------:R-:W-:Y:S01]  /*6cb0*/  @P6 FMUL R118, R118, 0.25 ;  /* 0x3e80000076766820 */ /* 0x000fe20000400000 */
[----:B------:R-:W0:Y:S01]  /*6cc0*/  MUFU.RCP R12, R69 ;  /* 0x00000045000c7308 */ /* 0x000e220000001000 */
[----:B------:R-:W-:Y:S01]  /*6cd0*/  F2FP.F16.F32.PACK_AB R52, R47, R50 ;  /* 0x000000322f34723e */ /* 0x000fe200000000ff */
[----:B------:R-:W-:Y:S01]  /*6ce0*/  @P6 FMUL R123, R123, 0.25 ;  /* 0x3e8000007b7b6820 */ /* 0x000fe20000400000 */
[----:B------:R-:W-:Y:S01]  /*6cf0*/  @P6 FMUL R122, R122, 0.25 ;  /* 0x3e8000007a7a6820 */ /* 0x000fe20000400000 */
[----:B------:R-:W-:Y:S01]  /*6d00*/  @P6 FMUL R127, R127, 0.25 ;  /* 0x3e8000007f7f6820 */ /* 0x000fe20000400000 */
[----:B------:R-:W-:Y:S01]  /*6d10*/  @P6 FMUL R126, R126, 0.25 ;  /* 0x3e8000007e7e6820 */ /* 0x000fe20000400000 */
[----:B------:R-:W-:Y:S01]  /*6d20*/  @P6 FMUL R131, R131, 0.25 ;  /* 0x3e80000083836820 */ /* 0x000fe20000400000 */
[----:B------:R-:W-:Y:S01]  /*6d30*/  @P6 FMUL R130, R130, 0.25 ;  /* 0x3e80000082826820 */ /* 0x000fe20000400000 */
[C---:B-1----:R-:W-:Y:S01]  /*6d40*/  FMUL R23, R19.reuse, R116 ;  /* 0x0000007413177220 */ /* 0x042fe20000400000 */
[----:B------:R-:W-:Y:S01]  /*6d50*/  FMUL R26, R19, R120 ;  /* 0x00000078131a7220 */ /* 0x000fe20000400000 */
[----:B------:R-:W-:Y:S01]  /*6d60*/  @P1 FMUL R117, R117, 0.25 ;  /* 0x3e80000075751820 */ /* 0x000fe20000400000 */
[----:B------:R-:W-:Y:S01]  /*6d70*/  @P1 FMUL R121, R121, 0.25 ;  /* 0x3e80000079791820 */ /* 0x000fe20000400000 */
[C---:B------:R-:W-:Y:S01]  /*6d80*/  FMUL R38, R16.reuse, R89 ;  /* 0x0000005910267220 */ /* 0x040fe20000400000 */
[C---:B------:R-:W-:Y:S01]  /*6d90*/  FMUL R39, R16.reuse, R88 ;  /* 0x0000005810277220 */ /* 0x040fe20000400000 */
[----:B------:R-:W-:Y:S01]  /*6da0*/  F2FP.F16.F32.PACK_AB R47, R23, R26 ;  /* 0x0000001a172f723e */ /* 0x000fe200000000ff */
[C---:B------:R-:W-:Y:S01]  /*6db0*/  FMUL R43, R16.reuse, R93 ;  /* 0x0000005d102b7220 */ /* 0x040fe20000400000 */
[----:B------:R-:W-:Y:S01]  /*6dc0*/  SHF.R.U32.HI R23, RZ, 0x5, R55 ;  /* 0x00000005ff177819 */ /* 0x000fe20000011637 */
[C---:B------:R-:W-:Y:S01]  /*6dd0*/  FMUL R42, R16.reuse, R92 ;  /* 0x0000005c102a7220 */ /* 0x040fe20000400000 */
[C---:B------:R-:W-:Y:S01]  /*6de0*/  FMUL R46, R16.reuse, R97 ;  /* 0x00000061102e7220 */ /* 0x040fe20000400000 */
[----:B------:R-:W-:Y:S01]  /*6df0*/  FMUL R51, R16, R101 ;  /* 0x0000006510337220 */ /* 0x000fe20000400000 */
[----:B------:R-:W-:Y:S01]  /*6e00*/  SGXT.U32 R23, R23, 0x2 ;  /* 0x000000021717781a */ /* 0x000fe20000000000 */
[----:B------:R-:W-:Y:S01]  /*6e10*/  @!P5 FMUL R119, R119, 16777216 ;  /* 0x4b8000007777d820 */ /* 0x000fe20000400000 */
[----:B------:R-:W-:Y:S01]  /*6e20*/  @!P5 FMUL R118, R118, 16777216 ;  /* 0x4b8000007676d820 */ /* 0x000fe20000400000 */
[----:B------:R-:W-:Y:S01]  /*6e30*/  @!P5 FMUL R123, R123, 16777216 ;  /* 0x4b8000007b7bd820 */ /* 0x000fe20000400000 */
[----:B------:R-:W-:Y:S01]  /*6e40*/  @!P5 FMUL R122, R122, 16777216 ;  /* 0x4b8000007a7ad820 */ /* 0x000fe20000400000 */
[----:B------:R-:W-:Y:S01]  /*6e50*/  @!P5 FMUL R127, R127, 16777216 ;  /* 0x4b8000007f7fd820 */ /* 0x000fe20000400000 */
[----:B------:R-:W-:Y:S01]  /*6e60*/  @!P5 FMUL R126, R126, 16777216 ;  /* 0x4b8000007e7ed820 */ /* 0x000fe20000400000 */
[----:B------:R-:W-:Y:S01]  /*6e70*/  @!P5 FMUL R131, R131, 16777216 ;  /* 0x4b8000008383d820 */ /* 0x000fe20000400000 */
[----:B------:R-:W-:Y:S01]  /*6e80*/  @!P5 FMUL R130, R130, 16777216 ;  /* 0x4b8000008282d820 */ /* 0x000fe20000400000 */
[----:B------:R-:W-:Y:S01]  /*6e90*/  IADD3 R16, PT, PT, R8, -0x3f3504f3, RZ ;  /* 0xc0cafb0d08107810 */ /* 0x000fe20007ffe0ff */
[----:B------:R-:W-:Y:S01]  /*6ea0*/  @!P3 FMUL R117, R117, 16777216 ;  /* 0x4b8000007575b820 */ /* 0x000fe20000400000 */
[----:B------:R-:W-:Y:S01]  /*6eb0*/  @!P3 FMUL R121, R121, 16777216 ;  /* 0x4b8000007979b820 */ /* 0x000fe20000400000 */
[----:B--2---:R-:W-:-:S02]  /*6ec0*/  IMAD R23, R23, R78, RZ ;  /* 0x0000004e17177224 */ /* 0x004fc400078e02ff */
        /* <DEDUP_REMOVED lines=8> */
[----:B------:R-:W-:Y:S01]  /*6f50*/  @P1 FMUL R125, R125, 0.25 ;  /* 0x3e8000007d7d1820 */ /* 0x000fe20000400000 */
[----:B------:R-:W-:Y:S01]  /*6f60*/  @P1 FMUL R124, R124, 0.25 ;  /* 0x3e8000007c7c1820 */ /* 0x000fe20000400000 */
[----:B------:R-:W-:Y:S01]  /*6f70*/  @P1 FMUL R129, R129, 0.25 ;  /* 0x3e80000081811820 */ /* 0x000fe20000400000 */
[----:B------:R-:W-:Y:S01]  /*6f80*/  @P1 FMUL R128, R128, 0.25 ;  /* 0x3e80000080801820 */ /* 0x000fe20000400000 */
[----:B------:R-:W-:Y:S01]  /*6f90*/  LOP3.LUT R17, R16, 0xff800000, RZ, 0xc0, !PT ;  /* 0xff80000010117812 */ /* 0x000fe200078ec0ff */
[----:B------:R-:W-:-:S02]  /*6fa0*/  VIADD R12, R71, 0xc0cafb0d ;  /* 0xc0cafb0d470c7836 */ /* 0x000fc40000000000 */
[C---:B------:R-:W-:Y:S01]  /*6fb0*/  FMUL R22, R19.reuse, R117 ;  /* 0x0000007513167220 */ /* 0x040fe20000400000 */
[----:B------:R-:W-:Y:S01]  /*6fc0*/  FMUL R27, R19, R121 ;  /* 0x00000079131b7220 */ /* 0x000fe20000400000 */
[----:B------:R-:W-:Y:S01]  /*6fd0*/  LEA R26, R78, R23, 0x2 ;  /* 0x000000174e1a7211 */ /* 0x000fe200078e10ff */
[----:B------:R-:W-:Y:S01]  /*6fe0*/  @!P3 FMUL R125, R125, 16777216 ;  /* 0x4b8000007d7db820 */ /* 0x000fe20000400000 */
[----:B------:R-:W-:Y:S01]  /*6ff0*/  FSEL R15, RZ, -23, P4 ;  /* 0xc1b80000ff0f7808 */ /* 0x000fe20002000000 */
[----:B------:R-:W-:Y:S01]  /*7000*/  @!P3 FMUL R124, R124, 16777216 ;  /* 0x4b8000007c7cb820 */ /* 0x000fe20000400000 */
[----:B------:R-:W-:Y:S01]  /*7010*/  @!P3 FMUL R129, R129, 16777216 ;  /* 0x4b8000008181b820 */ /* 0x000fe20000400000 */
[----:B------:R-:W-:Y:S01]  /*7020*/  @!P3 FMUL R128, R128, 16777216 ;  /* 0x4b8000008080b820 */ /* 0x000fe20000400000 */
[----:B------:R-:W-:Y:S01]  /*7030*/  I2FP.F32.S32 R18, R17 ;  /* 0x0000001100127245 */ /* 0x000fe20000201400 */
[----:B------:R-:W-:Y:S01]  /*7040*/  IMAD.MOV.U32 R50, RZ, RZ, 0x3dc6b27f ;  /* 0x3dc6b27fff327424 */ /* 0x000fe200078e00ff */
[----:B------:R-:W-:Y:S01]  /*7050*/  F2FP.F16.F32.PACK_AB R53, R39, R42 ;  /* 0x0000002a2735723e */ /* 0x000fe200000000ff */
[----:B------:R-:W-:Y:S01]  /*7060*/  FMUL R30, R19, R125 ;  /* 0x0000007d131e7220 */ /* 0x000fe20000400000 */
[----:B------:R-:W-:Y:S01]  /*7070*/  F2FP.F16.F32.PACK_AB R39, R37, R40 ;  /* 0x000000282527723e */ /* 0x000fe200000000ff */
[C---:B------:R-:W-:Y:S01]  /*7080*/  FMUL R31, R19.reuse, R124 ;  /* 0x0000007c131f7220 */ /* 0x040fe20000400000 */
[----:B------:R-:W-:Y:S01]  /*7090*/  LOP3.LUT R12, R12, 0xff800000, RZ, 0xc0, !PT ;  /* 0xff8000000c0c7812 */ /* 0x000fe200078ec0ff */
[----:B------:R-:W-:Y:S01]  /*70a0*/  FMUL R35, R19, R129 ;  /* 0x0000008113237220 */ /* 0x000fe20000400000 */
[----:B------:R-:W-:Y:S01]  /*70b0*/  F2FP.F16.F32.PACK_AB R37, R22, R27 ;  /* 0x0000001b1625723e */ /* 0x000fe200000000ff */
[----:B------:R-:W-:-:S02]  /*70c0*/  IMAD R22, R78, 0x4, R26 ;  /* 0x000000044e167824 */ /* 0x000fc400078e021a */
[----:B------:R-:W-:Y:S01]  /*70d0*/  FMUL R34, R19, R128 ;  /* 0x0000008013227220 */ /* 0x000fe20000400000 */
[----:B------:R-:W-:Y:S01]  /*70e0*/  FFMA.FTZ R19, R18, 1.1920928955078125e-07, R15 ;  /* 0x3400000012137823 */ /* 0x000fe2000001000f */
[-C--:B------:R-:W-:Y:S01]  /*70f0*/  I2FP.F32.S32 R16, R12.reuse ;  /* 0x0000000c00107245 */ /* 0x080fe20000201400 */
[----:B------:R-:W-:Y:S01]  /*7100*/  IMAD R27, R78, 0x4, R22 ;  /* 0x000000044e1b7824 */ /* 0x000fe200078e0216 */
[----:B------:R-:W-:Y:S01]  /*7110*/  IADD3 R15, PT, PT, R71, -R12, RZ ;  /* 0x8000000c470f7210 */ /* 0x000fe20007ffe0ff */
[----:B------:R-:W-:Y:S01]  /*7120*/  FFMA.FTZ R12, R13, R50, -0.16845393180847167969 ;  /* 0xbe2c7f300d0c7423 */ /* 0x000fe20000010032 */
[----:B------:R-:W-:Y:S01]  /*7130*/  IMAD.IADD R10, R67, 0x1, -R10 ;  /* 0x00000001430a7824 */ /* 0x000fe200078e0a0a */
[----:B------:R-:W-:Y:S01]  /*7140*/  F2FP.F16.F32.PACK_AB R41, R36, R41 ;  /* 0x000000292429723e */ /* 0x000fe200000000ff */
[----:B------:R-:W-:Y:S01]  /*7150*/  STS.64 [R54+UR6], R52 ;  /* 0x0000003436007988 */ /* 0x000fe20008000a06 */
[----:B------:R-:W-:Y:S01]  /*7160*/  FSEL R11, RZ, -23, P2 ;  /* 0xc1b80000ff0b7808 */ /* 0x000fe20001000000 */
[C---:B------:R-:W-:Y:S01]  /*7170*/  FFMA.FTZ R12, R13.reuse, R12, 0.1716887056827545166 ;  /* 0x3e2fcf2a0d0c7423 */ /* 0x040fe2000001000c */
[----:B------:R-:W-:Y:S01]  /*7180*/  F2FP.F16.F32.PACK_AB R36, R30, R35 ;  /* 0x000000231e24723e */ /* 0x000fe200000000ff */
[----:B------:R-:W-:Y:S01]  /*7190*/  FADD R10, R10, -1 ;  /* 0xbf8000000a0a7421 */ /* 0x000fe20000000000 */
[----:B------:R-:W-:Y:S01]  /*71a0*/  LEA R30, R78, R27, 0x2 ;  /* 0x0000001b4e1e7211 */ /* 0x000fe200078e10ff */
[----:B------:R-:W-:Y:S01]  /*71b0*/  FFMA.FTZ R12, R13, R12, -0.17900948226451873779 ;  /* 0xbe374e430d0c7423 */ /* 0x000fe2000001000c */
[----:B------:R-:W-:Y:S01]  /*71c0*/  F2FP.F16.F32.PACK_AB R43, R38, R43 ;  /* 0x0000002b262b723e */ /* 0x000fe200000000ff */
[----:B------:R-:W-:Y:S01]  /*71d0*/  FFMA.FTZ R16, R16, 1.1920928955078125e-07, R11 ;  /* 0x3400000010107823 */ /* 0x000fe2000001000b */
[----:B------:R-:W-:Y:S01]  /*71e0*/  F2FP.F16.F32.PACK_AB R42, R46, R51 ;  /* 0x000000332e2a723e */ /* 0x000fe200000000ff */
[----:B------:R-:W-:Y:S01]  /*71f0*/  FFMA.FTZ R11, R10, R50, -0.16845393180847167969 ;  /* 0xbe2c7f300a0b7423 */ /* 0x000fe20000010032 */
[----:B------:R-:W-:Y:S01]  /*7200*/  F2FP.F16.F32.PACK_AB R35, R21, R24 ;  /* 0x000000181523723e */ /* 0x000fe200000000ff */
[----:B------:R-:W-:-:S02]  /*7210*/  IMAD R21, R78, 0x4, R30 ;  /* 0x000000044e157824 */ /* 0x000fc400078e021e */
[----:B------:R-:W-:Y:S01]  /*7220*/  FFMA.FTZ R12, R13, R12, 0.20512372255325317383 ;  /* 0x3e520bf40d0c7423 */ /* 0x000fe2000001000c */
[----:B------:R0:W-:Y:S01]  /*7230*/  STS.64 [R54+UR6+0x100], R42 ;  /* 0x0001002a36007988 */ /* 0x0001e20008000a06 */
[C---:B------:R-:W-:Y:S01]  /*7240*/  FFMA.FTZ R11, R10.reuse, R11, 0.1716887056827545166 ;  /* 0x3e2fcf2a0a0b7423 */ /* 0x040fe2000001000b */
[----:B------:R-:W-:Y:S01]  /*7250*/  F2FP.F16.F32.PACK_AB R46, R31, R34 ;  /* 0x000000221f2e723e */ /* 0x000fe200000000ff */
[----:B------:R-:W-:Y:S01]  /*7260*/  FFMA.FTZ R12, R13, R12, -0.24046532809734344482 ;  /* 0xbe763c8b0d0c7423 */ /* 0x000fe2000001000c */
[----:B------:R-:W-:Y:S01]  /*7270*/  F2FP.F16.F32.PACK_AB R38, R45, R48 ;  /* 0x000000302d26723e */ /* 0x000fe200000000ff */
[----:B------:R-:W-:Y:S01]  /*7280*/  FFMA.FTZ R11, R10, R11, -0.17900948226451873779 ;  /* 0xbe374e430a0b7423 */ /* 0x000fe2000001000b */
[----:B------:R-:W-:Y:S01]  /*7290*/  LOP3.LUT R18, R54, 0x8, RZ, 0x3c, !PT ;  /* 0x0000000836127812 */ /* 0x000fe200078e3cff */
[----:B------:R-:W-:Y:S01]  /*72a0*/  FADD R15, R15, -1 ;  /* 0xbf8000000f0f7421 */ /* 0x000fe20000000000 */
[----:B------:R-:W-:Y:S01]  /*72b0*/  F2FP.F16.F32.PACK_AB R40, R44, R49 ;  /* 0x000000312c28723e */ /* 0x000fe200000000ff */
[----:B------:R-:W-:Y:S01]  /*72c0*/  FFMA.FTZ R12, R13, R12, 0.28857114911079406738 ;  /* 0x3e93bf990d0c7423 */ /* 0x000fe2000001000c */
[----:B------:R-:W-:Y:S01]  /*72d0*/  F2FP.F16.F32.PACK_AB R34, R29, R32 ;  /* 0x000000201d22723e */ /* 0x000fe200000000ff */
[----:B------:R-:W-:Y:S01]  /*72e0*/  STS.64 [R54+UR6+0x80], R46 ;  /* 0x0000802e36007988 */ /* 0x000fe20008000a06 */
[----:B0-----:R-:W-:Y:S01]  /*72f0*/  F2FP.F16.F32.PACK_AB R43, R20, R25 ;  /* 0x00000019142b723e */ /* 0x001fe200000000ff */
[----:B------:R-:W-:Y:S01]  /*7300*/  IMAD R25, R78, 0x4, R21 ;  /* 0x000000044e197824 */ /* 0x000fe200078e0215 */
[----:B------:R-:W-:Y:S01]  /*7310*/  F2FP.F16.F32.PACK_AB R42, R28, R33 ;  /* 0x000000211c2a723e */ /* 0x000fe200000000ff */
[----:B------:R-:W-:Y:S01]  /*7320*/  FFMA.FTZ R11, R10, R11, 0.20512372255325317383 ;  /* 0x3e520bf40a0b7423 */ /* 0x000fe2000001000b */
[----:B------:R-:W-:Y:S01]  /*7330*/  STS.64 [R54+UR6+0x180], R36 ;  /* 0x0001802436007988 */ /* 0x000fe20008000a06 */
[C---:B------:R-:W-:Y:S01]  /*7340*/  FFMA.FTZ R12, R13.reuse, R12, -0.36067417263984680176 ;  /* 0xbeb8aa490d0c7423 */ /* 0x040fe2000001000c */
[----:B------:R-:W-:Y:S01]  /*7350*/  LEA R29, R78, R25, 0x2 ;  /* 0x000000194e1d7211 */ /* 0x000fe200078e10ff */
[----:B------:R-:W-:Y:S01]  /*7360*/  IMAD.IADD R17, R8, 0x1, -R17 ;  /* 0x0000000108117824 */ /* 0x000fe200078e0a11 */
[----:B------:R-:W-:Y:S01]  /*7370*/  STS.64 [R18+UR6+0x1000], R38 ;  /* 0x0010002612007988 */ /* 0x000fe20008000a06 */
[----:B------:R-:W-:Y:S01]  /*7380*/  FFMA.FTZ R11, R10, R11, -0.24046532809734344482 ;  /* 0xbe763c8b0a0b7423 */ /* 0x000fe2000001000b */
[----:B------:R-:W-:Y:S01]  /*7390*/  FFMA.FTZ R12, R13, R12, 0.48089820146560668945 ;  /* 0x3ef6384a0d0c7423 */ /* 0x000fe2000001000c */
[----:B------:R-:W-:Y:S01]  /*73a0*/  IMAD R31, R78, 0x4, R29 ;  /* 0x000000044e1f7824 */ /* 0x000fe200078e021d */
[----:B------:R-:W-:Y:S01]  /*73b0*/  STS.64 [R18+UR6+0x1100], R40 ;  /* 0x0011002812007988 */ /* 0x000fe20008000a06 */
[----:B------:R-:W-:Y:S01]  /*73c0*/  FADD R17, R17, -1 ;  /* 0xbf80000011117421 */ /* 0x000fe20000000000 */
[----:B------:R-:W-:Y:S01]  /*73d0*/  FFMA.FTZ R11, R10, R11, 0.28857114911079406738 ;  /* 0x3e93bf990a0b7423 */ /* 0x000fe2000001000b */
[----:B------:R-:W-:Y:S01]  /*73e0*/  IMAD R33, R78, 0x4, R31 ;  /* 0x000000044e217824 */ /* 0x000fe200078e021f */
[----:B------:R0:W-:Y:S01]  /*73f0*/  STS.64 [R18+UR6+0x1080], R34 ;  /* 0x0010802212007988 */ /* 0x0001e20008000a06 */
[----:B------:R-:W-:Y:S01]  /*7400*/  FFMA.FTZ R12, R13, R12, -0.72134751081466674805 ;  /* 0xbf38aa3b0d0c7423 */ /* 0x000fe2000001000c */
[----:B------:R-:W-:Y:S01]  /*7410*/  FFMA.FTZ R20, R17, R50, -0.16845393180847167969 ;  /* 0xbe2c7f3011147423 */ /* 0x000fe20000010032 */
[C---:B------:R-:W-:Y:S01]  /*7420*/  FFMA.FTZ R11, R10.reuse, R11, -0.36067417263984680176 ;  /* 0xbeb8aa490a0b7423 */ /* 0x040fe2000001000b */
[----:B------:R1:W-:Y:S01]  /*7430*/  STS.64 [R18+UR6+0x1180], R42 ;  /* 0x0011802a12007988 */ /* 0x0003e20008000a06 */
[----:B------:R-:W-:Y:S01]  /*7440*/  FMUL R12, R13, R12 ;  /* 0x0000000c0d0c7220 */ /* 0x000fe20000400000 */
[----:B------:R-:W-:Y:S01]  /*7450*/  FFMA.FTZ R20, R17, R20, 0.1716887056827545166 ;  /* 0x3e2fcf2a11147423 */ /* 0x000fe20000010014 */
[C---:B------:R-:W-:Y:S01]  /*7460*/  FFMA.FTZ R11, R10.reuse, R11, 0.48089820146560668945 ;  /* 0x3ef6384a0a0b7423 */ /* 0x040fe2000001000b */
[----:B------:R-:W-:Y:S01]  /*7470*/  ISETP.GE.U32.AND P1, PT, R67, 0x7f800000, PT ;  /* 0x7f8000004300780c */ /* 0x000fe20003f26070 */
[----:B------:R-:W-:Y:S01]  /*7480*/  FMUL R12, R13, R12 ;  /* 0x0000000c0d0c7220 */ /* 0x000fe20000400000 */
[----:B------:R-:W-:Y:S01]  /*7490*/  FFMA.FTZ R20, R17, R20, -0.17900948226451873779 ;  /* 0xbe374e4311147423 */ /* 0x000fe20000010014 */
[----:B------:R-:W-:Y:S01]  /*74a0*/  FFMA.FTZ R11, R10, R11, -0.72134751081466674805 ;  /* 0xbf38aa3b0a0b7423 */ /* 0x000fe2000001000b */
[----:B0-----:R-:W-:Y:S01]  /*74b0*/  LEA R35, R78, R33, 0x2 ;  /* 0x000000214e237211 */ /* 0x001fe200078e10ff */
[----:B------:R-:W-:Y:S01]  /*74c0*/  FFMA.FTZ R13, R13, 1.4426950216293334961, R12 ;  /* 0x3fb8aa3b0d0d7823 */ /* 0x000fe2000001000c */
[----:B------:R-:W-:Y:S01]  /*74d0*/  FFMA.FTZ R20, R17, R20, 0.20512372255325317383 ;  /* 0x3e520bf411147423 */ /* 0x000fe20000010014 */
[----:B------:R-:W-:Y:S01]  /*74e0*/  FMUL R11, R10, R11 ;  /* 0x0000000b0a0b7220 */ /* 0x000fe20000400000 */
[----:B-1----:R-:W-:Y:S01]  /*74f0*/  FFMA.FTZ R18, R15, R50, -0.16845393180847167969 ;  /* 0xbe2c7f300f127423 */ /* 0x002fe20000010032 */
[----:B------:R-:W-:-:S02]  /*7500*/  IMAD R37, R78, 0x4, R35 ;  /* 0x000000044e257824 */ /* 0x000fc400078e0223 */
[----:B------:R-:W-:Y:S01]  /*7510*/  FFMA.FTZ R20, R17, R20, -0.24046532809734344482 ;  /* 0xbe763c8b11147423 */ /* 0x000fe20000010014 */
[----:B------:R-:W-:Y:S01]  /*7520*/  FADD R74, R14, R13 ;  /* 0x0000000d0e4a7221 */ /* 0x000fe20000000000 */
[C---:B------:R-:W-:Y:S01]  /*7530*/  FFMA.FTZ R18, R15.reuse, R18, 0.1716887056827545166 ;  /* 0x3e2fcf2a0f127423 */ /* 0x040fe20000010012 */
[----:B------:R-:W-:Y:S02]  /*7540*/  IMAD R39, R78, 0x4, R37 ;  /* 0x000000044e277824 */ /* 0x000fe400078e0225 */
[----:B------:R-:W-:Y:S01]  /*7550*/  FMUL R11, R10, R11 ;  /* 0x0000000b0a0b7220 */ /* 0x000fe20000400000 */
[----:B------:R-:W0:Y:S01]  /*7560*/  LDC.64 R12, c[0x0][0x398] ;  /* 0x0000e600ff0c7b82 */ /* 0x000e220000000a00 */
[----:B------:R-:W-:Y:S01]  /*7570*/  FFMA.FTZ R18, R15, R18, -0.17900948226451873779 ;  /* 0xbe374e430f127423 */ /* 0x000fe20000010012 */
[----:B------:R-:W-:Y:S01]  /*7580*/  ISETP.GE.U32.AND P6, PT, R56, 0x7f800000, PT ;  /* 0x7f8000003800780c */ /* 0x000fe20003fc6070 */
[----:B------:R-:W-:Y:S01]  /*7590*/  FFMA.FTZ R20, R17, R20, 0.28857114911079406738 ;  /* 0x3e93bf9911147423 */ /* 0x000fe20000010014 */
[----:B------:R-:W-:Y:S01]  /*75a0*/  LEA R41, R78, R39, 0x2 ;  /* 0x000000274e297211 */ /* 0x000fe200078e10ff */
[----:B------:R-:W-:Y:S01]  /*75b0*/  FFMA.FTZ R18, R15, R18, 0.20512372255325317383 ;  /* 0x3e520bf40f127423 */ /* 0x000fe20000010012 */
[----:B------:R-:W-:Y:S01]  /*75c0*/  FFMA.FTZ R10, R10, 1.4426950216293334961, R11 ;  /* 0x3fb8aa3b0a0a7823 */ /* 0x000fe2000001000b */
[----:B------:R-:W-:Y:S01]  /*75d0*/  ISETP.GE.U32.AND P4, PT, R71, 0x7f800000, PT ;  /* 0x7f8000004700780c */ /* 0x000fe20003f86070 */
[----:B------:R-:W-:Y:S01]  /*75e0*/  FFMA.FTZ R20, R17, R20, -0.36067417263984680176 ;  /* 0xbeb8aa4911147423 */ /* 0x000fe20000010014 */
[----:B------:R-:W-:Y:S01]  /*75f0*/  FFMA.FTZ R18, R15, R18, -0.24046532809734344482 ;  /* 0xbe763c8b0f127423 */ /* 0x000fe20000010012 */
[----:B------:R-:W-:Y:S01]  /*7600*/  IMAD R43, R78, 0x4, R41 ;  /* 0x000000044e2b7824 */ /* 0x000fe200078e0229 */
[----:B------:R-:W-:Y:S01]  /*7610*/  LOP3.LUT R104, R104, 0x1f, RZ, 0xc0, !PT ;  /* 0x0000001f68687812 */ /* 0x000fe200078ec0ff */
[----:B------:R-:W-:Y:S01]  /*7620*/  FADD R9, R9, R10 ;  /* 0x0000000a09097221 */ /* 0x000fe20000000000 */
[----:B------:R-:W-:Y:S01]  /*7630*/  FFMA.FTZ R18, R15, R18, 0.28857114911079406738 ;  /* 0x3e93bf990f127423 */ /* 0x000fe20000010012 */
[C---:B------:R-:W-:Y:S01]  /*7640*/  IMAD R45, R78.reuse, 0x4, R43 ;  /* 0x000000044e2d7824 */ /* 0x040fe200078e022b */
[----:B------:R-:W-:Y:S01]  /*7650*/  @P1 MOV R10, 0x7f800000 ;  /* 0x7f800000000a1802 */ /* 0x000fe20000000f00 */
[----:B------:R-:W-:Y:S01]  /*7660*/  FFMA.FTZ R20, R17, R20, 0.48089820146560668945 ;  /* 0x3ef6384a11147423 */ /* 0x000fe20000010014 */
[----:B------:R-:W-:Y:S01]  /*7670*/  FFMA.FTZ R18, R15, R18, -0.36067417263984680176 ;  /* 0xbeb8aa490f127423 */ /* 0x000fe20000010012 */
[----:B----4-:R-:W-:Y:S01]  /*7680*/  IMAD R79, R79, 0x20, R104 ;  /* 0x000000204f4f7824 */ /* 0x010fe200078e0268 */
[----:B------:R-:W-:Y:S01]  /*7690*/  LEA R47, R78, R45, 0x2 ;  /* 0x0000002d4e2f7211 */ /* 0x000fe200078e10ff */
[----:B------:R-:W-:Y:S01]  /*76a0*/  BAR.SYNC.DEFER_BLOCKING 0x0 ;  /* 0x0000000000007b1d */ /* 0x000fe20000010000 */
[----:B------:R-:W-:Y:S01]  /*76b0*/  FFMA.FTZ R18, R15, R18, 0.48089820146560668945 ;  /* 0x3ef6384a0f127423 */ /* 0x000fe20000010012 */
[----:B------:R-:W-:-:S02]  /*76c0*/  @P6 IMAD.MOV.U32 R11, RZ, RZ, 0x7f800000 ;  /* 0x7f800000ff0b6424 */ /* 0x000fc400078e00ff */
[----:B------:R-:W-:Y:S01]  /*76d0*/  @P1 FFMA.FTZ R9, R67, R10, +INF ;  /* 0x7f80000043091423 */ /* 0x000fe2000001000a */
[----:B------:R-:W-:Y:S01]  /*76e0*/  ISETP.GE.U32.AND P5, PT, R8, 0x7f800000, PT ;  /* 0x7f8000000800780c */ /* 0x000fe20003fa6070 */
[----:B------:R-:W-:Y:S01]  /*76f0*/  FFMA.FTZ R18, R15, R18, -0.72134751081466674805 ;  /* 0xbf38aa3b0f127423 */ /* 0x000fe20000010012 */
[----:B---3--:R-:W-:Y:S01]  /*7700*/  UIMAD UR4, UR7, UR4, URZ ;  /* 0x00000004070472a4 */ /* 0x008fe2000f8e02ff */
[----:B------:R-:W-:Y:S01]  /*7710*/  FFMA.FTZ R20, R17, R20, -0.72134751081466674805 ;  /* 0xbf38aa3b11147423 */ /* 0x000fe20000010014 */
[----:B------:R-:W-:Y:S02]  /*7720*/  IMAD R10, R79, UR5, RZ ;  /* 0x000000054f0a7c24 */ /* 0x000fe4000f8e02ff */
[C---:B------:R-:W-:Y:S01]  /*7730*/  FMUL R18, R15.reuse, R18 ;  /* 0x000000120f127220 */ /* 0x040fe20000400000 */
[----:B------:R-:W-:Y:S02]  /*7740*/  IMAD R49, R78, 0x4, R47 ;  /* 0x000000044e317824 */ /* 0x000fe400078e022f */
[----:B------:R-:W-:Y:S01]  /*7750*/  @P6 FFMA.FTZ R74, R56, R11, +INF ;  /* 0x7f800000384a6423 */ /* 0x000fe2000001000b */
[----:B------:R-:W-:Y:S01]  /*7760*/  USHF.L.U32 UR8, UR4, 0x1, URZ ;  /* 0x0000000104087899 */ /* 0x000fe200080006ff */
[----:B------:R-:W-:Y:S01]  /*7770*/  FMUL R18, R15, R18 ;  /* 0x000000120f127220 */ /* 0x000fe20000400000 */
[----:B-----5:R-:W-:Y:S01]  /*7780*/  LOP3.LUT R72, R72, 0x7f, RZ, 0xc0, !PT ;  /* 0x0000007f48487812 */ /* 0x020fe200078ec0ff */
[----:B------:R-:W-:Y:S01]  /*7790*/  FMUL R20, R17, R20 ;  /* 0x0000001411147220 */ /* 0x000fe20000400000 */
[----:B------:R-:W-:-:S02]  /*77a0*/  @P4 IMAD.MOV.U32 R14, RZ, RZ, 0x7f800000 ;  /* 0x7f800000ff0e4424 */ /* 0x000fc400078e00ff */
[----:B------:R-:W-:Y:S01]  /*77b0*/  FFMA.FTZ R15, R15, 1.4426950216293334961, R18 ;  /* 0x3fb8aa3b0f0f7823 */ /* 0x000fe20000010012 */
[----:B------:R-:W-:Y:S01]  /*77c0*/  IMAD.SHL.U32 R11, R10, 0x2, RZ ;  /* 0x000000020a0b7824 */ /* 0x000fe200078e00ff */
[----:B------:R-:W-:Y:S01]  /*77d0*/  UIMAD.WIDE UR4, UR4, 0x2, URZ ;  /* 0x00000002040478a5 */ /* 0x000fe2000f8e02ff */
[----:B------:R-:W-:Y:S02]  /*77e0*/  IMAD R51, R78, 0x4, R49 ;  /* 0x000000044e337824 */ /* 0x000fe400078e0231 */
[----:B------:R-:W-:Y:S01]  /*77f0*/  FADD R75, R16, R15 ;  /* 0x0000000f104b7221 */ /* 0x000fe20000000000 */
[----:B------:R-:W-:Y:S01]  /*7800*/  ISETP.GE.U32.AND P0, PT, R72, 0x20, PT ;  /* 0x000000204800780c */ /* 0x000fe20003f06070 */
[----:B------:R-:W-:Y:S01]  /*7810*/  FMUL R20, R17, R20 ;  /* 0x0000001411147220 */ /* 0x000fe20000400000 */
[----:B------:R-:W-:Y:S01]  /*7820*/  @P4 FFMA.FTZ R75, R71, R14, +INF ;  /* 0x7f800000474b4423 */ /* 0x000fe2000001000e */
[----:B------:R-:W-:Y:S01]  /*7830*/  IMAD.HI R10, R10, 0x2, RZ ;  /* 0x000000020a0a7827 */ /* 0x000fe200078e02ff */
[----:B0-----:R-:W-:-:S03]  /*7840*/  IADD3 R72, P4, P6, R11, UR8, R12 ;  /* 0x000000080b487c10 */ /* 0x001fc6000fe9e00c */
[----:B------:R-:W-:Y:S01]  /*7850*/  FFMA.FTZ R20, R17, 1.4426950216293334961, R20 ;  /* 0x3fb8aa3b11147823 */ /* 0x000fe20000010014 */
[----:B------:R-:W-:Y:S01]  /*7860*/  LEA R53, R78, R51, 0x2 ;  /* 0x000000334e357211 */ /* 0x000fe200078e10ff */
[----:B------:R-:W0:Y:S01]  /*7870*/  LDS.64 R80, [R6+UR6] ;  /* 0x0000000606507984 */ /* 0x000e220008000a00 */
[----:B------:R-:W-:Y:S01]  /*7880*/  @P5 MOV R15, 0x7f800000 ;  /* 0x7f800000000f5802 */ /* 0x000fe20000000f00 */
[----:B------:R-:W-:Y:S01]  /*7890*/  FADD R76, R19, R20 ;  /* 0x00000014134c7221 */ /* 0x000fe20000000000 */
[----:B------:R-:W-:Y:S01]  /*78a0*/  IADD3.X R96, PT, PT, R10, UR5, R13, P4, P6 ;  /* 0x000000050a607c10 */ /* 0x000fe2000a7ec40d */
[----:B------:R-:W-:Y:S01]  /*78b0*/  IMAD R55, R78, 0x4, R53 ;  /* 0x000000044e377824 */ /* 0x000fe200078e0235 */
[CC--:B------:R-:W-:Y:S01]  /*78c0*/  LEA R10, P6, R23.reuse, R72.reuse, 0x1 ;  /* 0x00000048170a7211 */ /* 0x0c0fe200078c08ff */
[----:B------:R-:W-:Y:S01]  /*78d0*/  @P5 FFMA.FTZ R76, R8, R15, +INF ;  /* 0x7f800000084c5423 */ /* 0x000fe2000001000f */
[-C--:B------:R-:W-:Y:S01]  /*78e0*/  LEA R14, P4, R22, R72.reuse, 0x1 ;  /* 0x00000048160e7211 */ /* 0x080fe200078808ff */
[----:B------:R-:W-:Y:S01]  /*78f0*/  IMAD R57, R78, 0x4, R55 ;  /* 0x000000044e397824 */ /* 0x000fe200078e0237 */
[----:B------:R-:W-:Y:S01]  /*7900*/  LOP3.LUT R64, R6, 0x8, RZ, 0x3c, !PT ;  /* 0x0000000806407812 */ /* 0x000fe200078e3cff */
[----:B------:R-:W-:Y:S01]  /*7910*/  LDS.64 R82, [R6+UR6+0x200] ;  /* 0x0002000606527984 */ /* 0x000fe20008000a00 */
[----:B------:R-:W-:Y:S01]  /*7920*/  LEA R12, P5, R26, R72, 0x1 ;  /* 0x000000481a0c7211 */ /* 0x000fe200078a08ff */
[----:B------:R-:W1:Y:S01]  /*7930*/  LDCU UR4, c[0x0][0x3ec] ;  /* 0x00007d80ff0477ac */ /* 0x000e620008000800 */
[----:B------:R-:W-:Y:S01]  /*7940*/  LEA.HI.X.SX32 R11, R23, R96, 0x1, P6 ;  /* 0x00000060170b7211 */ /* 0x000fe200030f0eff */
[----:B------:R-:W2:Y:S01]  /*7950*/  LDS.64 R88, [R64+UR6] ;  /* 0x0000000640587984 */ /* 0x000ea20008000a00 */
[----:B------:R-:W-:-:S02]  /*7960*/  LEA R16, P6, R27, R72, 0x1 ;  /* 0x000000481b107211 */ /* 0x000fc400078c08ff */
[----:B------:R-:W-:Y:S01]  /*7970*/  LEA.HI.X.SX32 R15, R22, R96, 0x1, P4 ;  /* 0x00000060160f7211 */ /* 0x000fe200020f0eff */
[----:B------:R-:W3:Y:S01]  /*7980*/  LDS.64 R90, [R64+UR6+0x200] ;  /* 0x00020006405a7984 */ /* 0x000ee20008000a00 */
[----:B------:R-:W-:Y:S02]  /*7990*/  LEA R20, P4, R21, R72, 0x1 ;  /* 0x0000004815147211 */ /* 0x000fe400078808ff */
[----:B------:R-:W-:Y:S01]  /*79a0*/  LEA.HI.X.SX32 R13, R26, R96, 0x1, P5 ;  /* 0x000000601a0d7211 */ /* 0x000fe200028f0eff */
[----:B------:R-:W4:Y:S01]  /*79b0*/  LDS.64 R84, [R6+UR6+0x400] ;  /* 0x0004000606547984 */ /* 0x000f220008000a00 */
[----:B------:R-:W-:Y:S02]  /*79c0*/  LEA R18, P5, R30, R72, 0x1 ;  /* 0x000000481e127211 */ /* 0x000fe400078a08ff */
[----:B------:R-:W-:Y:S01]  /*79d0*/  LEA.HI.X.SX32 R17, R27, R96, 0x1, P6 ;  /* 0x000000601b117211 */ /* 0x000fe200030f0eff */
[----:B------:R-:W5:Y:S01]  /*79e0*/  LDS.64 R92, [R64+UR6+0x400] ;  /* 0x00040006405c7984 */ /* 0x000f620008000a00 */
[----:B------:R-:W-:-:S02]  /*79f0*/  LEA R59, R78, R57, 0x2 ;  /* 0x000000394e3b7211 */ /* 0x000fc400078e10ff */
[----:B------:R-:W-:Y:S01]  /*7a00*/  LEA R22, P6, R25, R72, 0x1 ;  /* 0x0000004819167211 */ /* 0x000fe200078c08ff */
[----:B------:R-:W5:Y:S01]  /*7a10*/  LDS.64 R86, [R6+UR6+0x600] ;  /* 0x0006000606567984 */ /* 0x000f620008000a00 */
[----:B------:R-:W-:Y:S01]  /*7a20*/  LEA.HI.X.SX32 R21, R21, R96, 0x1, P4 ;  /* 0x0000006015157211 */ /* 0x000fe200020f0eff */
[----:B------:R-:W-:Y:S01]  /*7a30*/  IMAD R61, R78, 0x4, R59 ;  /* 0x000000044e3d7824 */ /* 0x000fe200078e023b */
[----:B------:R-:W-:Y:S01]  /*7a40*/  LEA R26, P4, R31, R72, 0x1 ;  /* 0x000000481f1a7211 */ /* 0x000fe200078808ff */
[----:B------:R-:W5:Y:S01]  /*7a50*/  LDS.64 R94, [R64+UR6+0x600] ;  /* 0x00060006405e7984 */ /* 0x000f620008000a00 */
[----:B------:R-:W-:Y:S01]  /*7a60*/  LEA.HI.X.SX32 R19, R30, R96, 0x1, P5 ;  /* 0x000000601e137211 */ /* 0x000fe200028f0eff */
[C---:B------:R-:W-:Y:S01]  /*7a70*/  IMAD R63, R78.reuse, 0x4, R61 ;  /* 0x000000044e3f7824 */ /* 0x040fe200078e023d */
[----:B------:R-:W-:Y:S01]  /*7a80*/  LEA R24, P5, R29, R72, 0x1 ;  /* 0x000000481d187211 */ /* 0x000fe200078a08ff */
[----:B-1----:R-:W-:Y:S01]  /*7a90*/  UIMAD UR4, UR7, UR4, URZ ;  /* 0x00000004070472a4 */ /* 0x002fe2000f8e02ff */
[----:B------:R-:W-:Y:S01]  /*7aa0*/  LEA.HI.X.SX32 R23, R25, R96, 0x1, P6 ;  /* 0x0000006019177211 */ /* 0x000fe200030f0eff */
[----:B------:R-:W-:Y:S01]  /*7ab0*/  IMAD R65, R78, 0x4, R63 ;  /* 0x000000044e417824 */ /* 0x000fe200078e023f */
[----:B------:R-:W-:Y:S01]  /*7ac0*/  LEA R28, P6, R33, R72, 0x1 ;  /* 0x00000048211c7211 */ /* 0x000fe200078c08ff */
[----:B0-----:R-:W-:Y:S01]  /*7ad0*/  STG.E.U16 desc[UR10][R10.64], R80 ;  /* 0x000000500a007986 */ /* 0x001fe2000c10150a */
[----:B------:R-:W-:Y:S01]  /*7ae0*/  LEA.HI.X.SX32 R27, R31, R96, 0x1, P4 ;  /* 0x000000601f1b7211 */ /* 0x000fe200020f0eff */
[----:B------:R-:W-:Y:S01]  /*7af0*/  USHF.L.U32 UR7, UR4, 0x2, URZ ;  /* 0x0000000204077899 */ /* 0x000fe200080006ff */
[----:B------:R-:W-:Y:S01]  /*7b00*/  LEA R32, P4, R37, R72, 0x1 ;  /* 0x0000004825207211 */ /* 0x000fe200078808ff */
[----:B------:R-:W-:Y:S01]  /*7b10*/  UIMAD.WIDE UR4, UR4, 0x4, URZ ;  /* 0x00000004040478a5 */ /* 0x000fe2000f8e02ff */
[----:B------:R-:W-:-:S02]  /*7b20*/  LEA.HI.X.SX32 R25, R29, R96, 0x1, P5 ;  /* 0x000000601d197211 */ /* 0x000fc400028f0eff */
[----:B------:R-:W-:Y:S02]  /*7b30*/  LEA R30, P5, R35, R72, 0x1 ;  /* 0x00000048231e7211 */ /* 0x000fe400078a08ff */
[----:B------:R-:W-:Y:S02]  /*7b40*/  LEA.HI.X.SX32 R29, R33, R96, 0x1, P6 ;  /* 0x00000060211d7211 */ /* 0x000fe400030f0eff */
[----:B------:R-:W-:Y:S01]  /*7b50*/  LEA R34, P6, R39, R72, 0x1 ;  /* 0x0000004827227211 */ /* 0x000fe200078c08ff */
[----:B--2---:R0:W-:Y:S01]  /*7b60*/  STG.E.U16 desc[UR10][R12.64], R88 ;  /* 0x000000580c007986 */ /* 0x0041e2000c10150a */
[----:B------:R-:W-:Y:S02]  /*7b70*/  LEA.HI.X.SX32 R33, R37, R96, 0x1, P4 ;  /* 0x0000006025217211 */ /* 0x000fe400020f0eff */
[----:B------:R-:W-:Y:S01]  /*7b80*/  LEA R38, P4, R43, R72, 0x1 ;  /* 0x000000482b267211 */ /* 0x000fe200078808ff */
[----:B------:R1:W-:Y:S01]  /*7b90*/  STG.E.U16 desc[UR10][R14.64], R82 ;  /* 0x000000520e007986 */ /* 0x0003e2000c10150a */
[----:B------:R-:W-:-:S02]  /*7ba0*/  LEA.HI.X.SX32 R31, R35, R96, 0x1, P5 ;  /* 0x00000060231f7211 */ /* 0x000fc400028f0eff */
[----:B------:R-:W-:Y:S01]  /*7bb0*/  LEA R36, P5, R41, R72, 0x1 ;  /* 0x0000004829247211 */ /* 0x000fe200078a08ff */
[----:B---3--:R2:W-:Y:S01]  /*7bc0*/  STG.E.U16 desc[UR10][R16.64], R90 ;  /* 0x0000005a10007986 */ /* 0x0085e2000c10150a */
[----:B------:R-:W-:Y:S02]  /*7bd0*/  LEA.HI.X.SX32 R35, R39, R96, 0x1, P6 ;  /* 0x0000006027237211 */ /* 0x000fe400030f0eff */
[----:B------:R-:W-:Y:S01]  /*7be0*/  LEA R40, P6, R45, R72, 0x1 ;  /* 0x000000482d287211 */ /* 0x000fe200078c08ff */
[----:B----4-:R3:W-:Y:S01]  /*7bf0*/  STG.E.U16 desc[UR10][R18.64], R84 ;  /* 0x0000005412007986 */ /* 0x0107e2000c10150a */
[----:B------:R-:W-:Y:S02]  /*7c00*/  LEA.HI.X.SX32 R39, R43, R96, 0x1, P4 ;  /* 0x000000602b277211 */ /* 0x000fe400020f0eff */
[----:B------:R-:W-:Y:S01]  /*7c10*/  LEA R44, P4, R49, R72, 0x1 ;  /* 0x00000048312c7211 */ /* 0x000fe200078808ff */
[----:B-----5:R4:W-:Y:S01]  /*7c20*/  STG.E.U16 desc[UR10][R20.64], R92 ;  /* 0x0000005c14007986 */ /* 0x0209e2000c10150a */
[----:B------:R-:W-:-:S02]  /*7c30*/  FSETP.NEU.AND P3, PT, R67, RZ, PT ;  /* 0x000000ff4300720b */ /* 0x000fc40003f6d000 */
[----:B------:R-:W-:Y:S01]  /*7c40*/  LEA R67, R78, R65, 0x2 ;  /* 0x000000414e437211 */ /* 0x000fe200078e10ff */
[----:B------:R-:W-:Y:S01]  /*7c50*/  STG.E.U16 desc[UR10][R22.64], R86 ;  /* 0x0000005616007986 */ /* 0x000fe2000c10150a */
[----:B------:R-:W-:Y:S02]  /*7c60*/  LEA.HI.X.SX32 R37, R41, R96, 0x1, P5 ;  /* 0x0000006029257211 */ /* 0x000fe400028f0eff */
[----:B------:R-:W-:Y:S01]  /*7c70*/  LEA R42, P5, R47, R72, 0x1 ;  /* 0x000000482f2a7211 */ /* 0x000fe200078a08ff */
[----:B------:R-:W-:Y:S01]  /*7c80*/  STG.E.U16 desc[UR10][R24.64], R94 ;  /* 0x0000005e18007986 */ /* 0x000fe2000c10150a */
[----:B------:R-:W-:Y:S02]  /*7c90*/  LEA.HI.X.SX32 R41, R45, R96, 0x1, P6 ;  /* 0x000000602d297211 */ /* 0x000fe400030f0eff */
[----:B------:R-:W-:Y:S02]  /*7ca0*/  LEA R46, P6, R51, R72, 0x1 ;  /* 0x00000048332e7211 */ /* 0x000fe400078c08ff */
[----:B------:R-:W-:-:S02]  /*7cb0*/  LEA.HI.X.SX32 R45, R49, R96, 0x1, P4 ;  /* 0x00000060312d7211 */ /* 0x000fc400020f0eff */
[----:B------:R-:W-:Y:S02]  /*7cc0*/  LEA R50, P4, R55, R72, 0x1 ;  /* 0x0000004837327211 */ /* 0x000fe400078808ff */
[----:B------:R-:W-:Y:S02]  /*7cd0*/  LEA R69, R78, R67, 0x2 ;  /* 0x000000434e457211 */ /* 0x000fe400078e10ff */
[----:B------:R-:W-:Y:S02]  /*7ce0*/  LEA.HI.X.SX32 R43, R47, R96, 0x1, P5 ;  /* 0x000000602f2b7211 */ /* 0x000fe400028f0eff */
[----:B------:R-:W-:Y:S02]  /*7cf0*/  LEA R48, P5, R53, R72, 0x1 ;  /* 0x0000004835307211 */ /* 0x000fe400078a08ff */
[----:B------:R-:W-:Y:S02]  /*7d00*/  LEA.HI.X.SX32 R47, R51, R96, 0x1, P6 ;  /* 0x00000060332f7211 */ /* 0x000fe400030f0eff */
[----:B------:R-:W-:-:S02]  /*7d10*/  FSETP.NEU.AND P2, PT, R56, RZ, PT ;  /* 0x000000ff3800720b */ /* 0x000fc40003f4d000 */
[----:B------:R-:W-:Y:S02]  /*7d20*/  LEA R52, P6, R57, R72, 0x1 ;  /* 0x0000004839347211 */ /* 0x000fe400078c08ff */
[----:B------:R-:W-:Y:S02]  /*7d30*/  LEA.HI.X.SX32 R51, R55, R96, 0x1, P4 ;  /* 0x0000006037337211 */ /* 0x000fe400020f0eff */
[----:B------:R-:W-:Y:S01]  /*7d40*/  FSETP.NEU.AND P1, PT, R71, RZ, PT ;  /* 0x000000ff4700720b */ /* 0x000fe20003f2d000 */
[C---:B------:R-:W-:Y:S01]  /*7d50*/  IMAD R71, R78.reuse, 0x4, R69 ;  /* 0x000000044e477824 */ /* 0x040fe200078e0245 */
[----:B------:R-:W-:Y:S02]  /*7d60*/  LEA R56, P4, R61, R72, 0x1 ;  /* 0x000000483d387211 */ /* 0x000fe400078808ff */
[----:B------:R-:W-:Y:S01]  /*7d70*/  LEA.HI.X.SX32 R49, R53, R96, 0x1, P5 ;  /* 0x0000006035317211 */ /* 0x000fe200028f0eff */
[----:B------:R-:W-:Y:S01]  /*7d80*/  IMAD R73, R78, 0x4, R71 ;  /* 0x000000044e497824 */ /* 0x000fe200078e0247 */
[----:B------:R-:W-:-:S02]  /*7d90*/  LEA R54, P5, R59, R72, 0x1 ;  /* 0x000000483b367211 */ /* 0x000fc400078a08ff */
[----:B------:R-:W-:Y:S01]  /*7da0*/  LEA.HI.X.SX32 R53, R57, R96, 0x1, P6 ;  /* 0x0000006039357211 */ /* 0x000fe200030f0eff */
[----:B------:R-:W-:Y:S01]  /*7db0*/  IMAD R77, R78, 0x4, R73 ;  /* 0x000000044e4d7824 */ /* 0x000fe200078e0249 */
[----:B------:R-:W-:Y:S02]  /*7dc0*/  LEA R58, P6, R63, R72, 0x1 ;  /* 0x000000483f3a7211 */ /* 0x000fe400078c08ff */
[----:B------:R-:W-:Y:S02]  /*7dd0*/  LEA.HI.X.SX32 R57, R61, R96, 0x1, P4 ;  /* 0x000000603d397211 */ /* 0x000fe400020f0eff */
[----:B------:R-:W-:Y:S02]  /*7de0*/  LEA R62, P4, R67, R72, 0x1 ;  /* 0x00000048433e7211 */ /* 0x000fe400078808ff */
[----:B------:R-:W-:Y:S02]  /*7df0*/  LEA.HI.X.SX32 R55, R59, R96, 0x1, P5 ;  /* 0x000000603b377211 */ /* 0x000fe400028f0eff */
[----:B------:R-:W-:-:S02]  /*7e00*/  LEA R60, P5, R65, R72, 0x1 ;  /* 0x00000048413c7211 */ /* 0x000fc400078a08ff */
[----:B------:R-:W-:Y:S02]  /*7e10*/  LEA.HI.X.SX32 R59, R63, R96, 0x1, P6 ;  /* 0x000000603f3b7211 */ /* 0x000fe400030f0eff */
[----:B------:R-:W-:Y:S02]  /*7e20*/  LEA R64, P6, R69, R72, 0x1 ;  /* 0x0000004845407211 */ /* 0x000fe400078c08ff */
[----:B------:R-:W-:Y:S02]  /*7e30*/  LEA.HI.X.SX32 R63, R67, R96, 0x1, P4 ;  /* 0x00000060433f7211 */ /* 0x000fe400020f0eff */
[----:B------:R-:W-:Y:S02]  /*7e40*/  LEA R68, P4, R73, R72, 0x1 ;  /* 0x0000004849447211 */ /* 0x000fe400078808ff */
[-C--:B------:R-:W-:Y:S02]  /*7e50*/  LEA.HI.X.SX32 R61, R65, R96.reuse, 0x1, P5 ;  /* 0x00000060413d7211 */ /* 0x080fe400028f0eff */
[----:B------:R-:W-:-:S02]  /*7e60*/  LEA.HI.X.SX32 R65, R69, R96, 0x1, P6 ;  /* 0x0000006045417211 */ /* 0x000fc400030f0eff */
[----:B0-----:R-:W-:Y:S02]  /*7e70*/  PRMT R13, R80, 0x7632, R13 ;  /* 0x00007632500d7816 */ /* 0x001fe4000000000d */
[----:B------:R-:W-:Y:S02]  /*7e80*/  LEA.HI.X.SX32 R69, R73, R96, 0x1, P4 ;  /* 0x0000006049457211 */ /* 0x000fe400020f0eff */
[----:B------:R-:W-:Y:S01]  /*7e90*/  PRMT R6, R88, 0x7632, R6 ;  /* 0x0000763258067816 */ /* 0x000fe20000000006 */
[----:B------:R0:W-:Y:S01]  /*7ea0*/  STG.E.U16 desc[UR10][R26.64], R13 ;  /* 0x0000000d1a007986 */ /* 0x0001e2000c10150a */
[----:B------:R-:W-:Y:S02]  /*7eb0*/  FSETP.NEU.AND P4, PT, R8, RZ, PT ;  /* 0x000000ff0800720b */ /* 0x000fe40003f8d000 */
[----:B-1----:R-:W-:Y:S01]  /*7ec0*/  PRMT R15, R82, 0x7632, R15 ;  /* 0x00007632520f7816 */ /* 0x002fe2000000000f */
[----:B------:R1:W-:Y:S01]  /*7ed0*/  STG.E.U16 desc[UR10][R28.64], R6 ;  /* 0x000000061c007986 */ /* 0x0003e2000c10150a */
[----:B------:R-:W-:-:S02]  /*7ee0*/  PRMT R8, R90, 0x7632, R8 ;  /* 0x000076325a087816 */ /* 0x000fc40000000008 */
[----:B--2---:R-:W-:Y:S01]  /*7ef0*/  PRMT R17, R84, 0x7632, R17 ;  /* 0x0000763254117816 */ /* 0x004fe20000000011 */
[----:B------:R2:W-:Y:S01]  /*7f00*/  STG.E.U16 desc[UR10][R30.64], R15 ;  /* 0x0000000f1e007986 */ /* 0x0005e2000c10150a */
[----:B---3--:R-:W-:Y:S02]  /*7f10*/  PRMT R18, R92, 0x7632, R18 ;  /* 0x000076325c127816 */ /* 0x008fe40000000012 */
[----:B------:R-:W-:Y:S01]  /*7f20*/  PRMT R19, R86, 0x7632, R19 ;  /* 0x0000763256137816 */ /* 0x000fe20000000013 */
[----:B------:R3:W-:Y:S01]  /*7f30*/  STG.E.U16 desc[UR10][R32.64], R8 ;  /* 0x0000000820007986 */ /* 0x0007e2000c10150a */
[----:B----4-:R-:W-:Y:S01]  /*7f40*/  PRMT R20, R94, 0x7632, R20 ;  /* 0x000076325e147816 */ /* 0x010fe20000000014 */
[----:B0-----:R-:W0:Y:S01]  /*7f50*/  LDC.64 R12, c[0x0][0x3a0] ;  /* 0x0000e800ff0c7b82 */ /* 0x001e220000000a00 */
[----:B------:R-:W-:Y:S01]  /*7f60*/  LEA R66, P5, R71, R72, 0x1 ;  /* 0x0000004847427211 */ /* 0x000fe200078a08ff */
[----:B------:R4:W-:Y:S01]  /*7f70*/  STG.E.U16 desc[UR10][R34.64], R17 ;  /* 0x0000001122007986 */ /* 0x0009e2000c10150a */
[----:B------:R-:W-:-:S02]  /*7f80*/  LEA R78, R78, R77, 0x2 ;  /* 0x0000004d4e4e7211 */ /* 0x000fc400078e10ff */
[----:B-1----:R-:W-:Y:S01]  /*7f90*/  PRMT R29, R81, 0x7632, R29 ;  /* 0x00007632511d7816 */ /* 0x002fe2000000001d */
[----:B------:R1:W-:Y:S01]  /*7fa0*/  STG.E.U16 desc[UR10][R36.64], R18 ;  /* 0x0000001224007986 */ /* 0x0003e2000c10150a */
[----:B--2---:R-:W-:Y:S02]  /*7fb0*/  PRMT R30, R89, 0x7632, R30 ;  /* 0x00007632591e7816 */ /* 0x004fe4000000001e */
[----:B------:R-:W-:Y:S01]  /*7fc0*/  LEA R70, P6, R77, R72, 0x1 ;  /* 0x000000484d467211 */ /* 0x000fe200078c08ff */
[----:B------:R2:W-:Y:S01]  /*7fd0*/  STG.E.U16 desc[UR10][R38.64], R19 ;  /* 0x0000001326007986 */ /* 0x0005e2000c10150a */
[----:B------:R-:W-:Y:S02]  /*7fe0*/  LEA.HI.X.SX32 R67, R71, R96, 0x1, P5 ;  /* 0x0000006047437211 */ /* 0x000fe400028f0eff */
[----:B------:R-:W-:Y:S01]  /*7ff0*/  PRMT R31, R83, 0x7632, R31 ;  /* 0x00007632531f7816 */ /* 0x000fe2000000001f */
[----:B------:R2:W-:Y:S01]  /*8000*/  STG.E.U16 desc[UR10][R40.64], R20 ;  /* 0x0000001428007986 */ /* 0x0005e2000c10150a */
[----:B------:R-:W-:-:S02]  /*8010*/  LEA R72, P5, R78, R72, 0x1 ;  /* 0x000000484e487211 */ /* 0x000fc400078a08ff */
[----:B---3--:R-:W-:Y:S01]  /*8020*/  PRMT R32, R91, 0x7632, R32 ;  /* 0x000076325b207816 */ /* 0x008fe20000000020 */
[----:B------:R2:W-:Y:S01]  /*8030*/  STG.E.U16 desc[UR10][R42.64], R81 ;  /* 0x000000512a007986 */ /* 0x0005e2000c10150a */
[----:B------:R-:W-:Y:S02]  /*8040*/  PRMT R33, R85, 0x7632, R33 ;  /* 0x0000763255217816 */ /* 0x000fe40000000021 */
[----:B----4-:R-:W-:Y:S01]  /*8050*/  PRMT R34, R93, 0x7632, R34 ;  /* 0x000076325d227816 */ /* 0x010fe20000000022 */
[----:B------:R2:W-:Y:S01]  /*8060*/  STG.E.U16 desc[UR10][R44.64], R89 ;  /* 0x000000592c007986 */ /* 0x0005e2000c10150a */
[-C--:B------:R-:W-:Y:S02]  /*8070*/  LEA.HI.X.SX32 R71, R77, R96.reuse, 0x1, P6 ;  /* 0x000000604d477211 */ /* 0x080fe400030f0eff */
[----:B------:R-:W-:Y:S01]  /*8080*/  PRMT R35, R87, 0x7632, R35 ;  /* 0x0000763257237816 */ /* 0x000fe20000000023 */
[----:B------:R2:W-:Y:S01]  /*8090*/  STG.E.U16 desc[UR10][R46.64], R83 ;  /* 0x000000532e007986 */ /* 0x0005e2000c10150a */
[----:B------:R-:W-:-:S02]  /*80a0*/  LEA.HI.X.SX32 R73, R78, R96, 0x1, P5 ;  /* 0x000000604e497211 */ /* 0x000fc400028f0eff */
[----:B-1----:R-:W-:Y:S01]  /*80b0*/  PRMT R36, R95, 0x7632, R36 ;  /* 0x000076325f247816 */ /* 0x002fe20000000024 */
[----:B------:R2:W-:Y:S01]  /*80c0*/  STG.E.U16 desc[UR10][R48.64], R91 ;  /* 0x0000005b30007986 */ /* 0x0005e2000c10150a */
[----:B------:R-:W-:Y:S02]  /*80d0*/  FSEL R9, R9, -INF , P3 ;  /* 0xff80000009097808 */ /* 0x000fe40001800000 */
[----:B------:R-:W-:Y:S01]  /*80e0*/  FSEL R75, R75, -INF , P1 ;  /* 0xff8000004b4b7808 */ /* 0x000fe20000800000 */
[----:B------:R2:W-:Y:S01]  /*80f0*/  STG.E.U16 desc[UR10][R50.64], R85 ;  /* 0x0000005532007986 */ /* 0x0005e2000c10150a */
[----:B------:R-:W-:Y:S01]  /*8100*/  FSEL R74, R74, -INF , P2 ;  /* 0xff8000004a4a7808 */ /* 0x000fe20001000000 */
[----:B------:R-:W-:Y:S01]  /*8110*/  FFMA R8, R9, 0.69314718246459960938, R2 ;  /* 0x3f31721809087823 */ /* 0x000fe20000000002 */
[----:B------:R-:W-:Y:S01]  /*8120*/  FSEL R76, R76, -INF , P4 ;  /* 0xff8000004c4c7808 */ /* 0x000fe20002000000 */
[----:B------:R2:W-:Y:S01]  /*8130*/  STG.E.U16 desc[UR10][R52.64], R93 ;  /* 0x0000005d34007986 */ /* 0x0005e2000c10150a */
[----:B------:R-:W-:Y:S01]  /*8140*/  FFMA R10, R75, 0.69314718246459960938, R4 ;  /* 0x3f3172184b0a7823 */ /* 0x000fe20000000004 */
[----:B------:R-:W-:Y:S01]  /*8150*/  FFMA R9, R74, 0.69314718246459960938, R3 ;  /* 0x3f3172184a097823 */ /* 0x000fe20000000003 */
[----:B------:R-:W-:Y:S01]  /*8160*/  LOP3.LUT R4, R0, 0x70, RZ, 0xc0, !PT ;  /* 0x0000007000047812 */ /* 0x000fe200078ec0ff */
[----:B------:R2:W-:Y:S01]  /*8170*/  STG.E.U16 desc[UR10][R54.64], R87 ;  /* 0x0000005736007986 */ /* 0x0005e2000c10150a */
[----:B------:R-:W-:Y:S01]  /*8180*/  FFMA R11, R76, 0.69314718246459960938, R5 ;  /* 0x3f3172184c0b7823 */ /* 0x000fe20000000005 */
[----:B------:R-:W-:-:S02]  /*8190*/  IMAD.SHL.U32 R3, R79, 0x4, RZ ;  /* 0x000000044f037824 */ /* 0x000fc400078e00ff */
[----:B------:R2:W-:Y:S01]  /*81a0*/  STG.E.U16 desc[UR10][R56.64], R95 ;  /* 0x0000005f38007986 */ /* 0x0005e2000c10150a */
[----:B------:R-:W-:Y:S02]  /*81b0*/  IMAD.HI R0, R79, 0x4, RZ ;  /* 0x000000044f007827 */ /* 0x000fe400078e02ff */
[----:B0-----:R-:W-:Y:S01]  /*81c0*/  IADD3 R2, P1, P2, R3, UR7, R12 ;  /* 0x0000000703027c10 */ /* 0x001fe2000fa3e00c */
[----:B------:R2:W-:Y:S03]  /*81d0*/  STG.E.U16 desc[UR10][R58.64], R29 ;  /* 0x0000001d3a007986 */ /* 0x0005e6000c10150a */
[----:B------:R-:W-:Y:S01]  /*81e0*/  IADD3.X R3, PT, PT, R0, UR5, R13, P1, P2 ;  /* 0x0000000500037c10 */ /* 0x000fe20008fe440d */
[----:B------:R2:W-:Y:S04]  /*81f0*/  STG.E.U16 desc[UR10][R60.64], R30 ;  /* 0x0000001e3c007986 */ /* 0x0005e8000c10150a */
[----:B------:R2:W-:Y:S04]  /*8200*/  STG.E.U16 desc[UR10][R62.64], R31 ;  /* 0x0000001f3e007986 */ /* 0x0005e8000c10150a */
[----:B------:R2:W-:Y:S04]  /*8210*/  STG.E.U16 desc[UR10][R64.64], R32 ;  /* 0x0000002040007986 */ /* 0x0005e8000c10150a */
[----:B------:R2:W-:Y:S04]  /*8220*/  STG.E.U16 desc[UR10][R66.64], R33 ;  /* 0x0000002142007986 */ /* 0x0005e8000c10150a */
[----:B------:R2:W-:Y:S04]  /*8230*/  STG.E.U16 desc[UR10][R68.64], R34 ;  /* 0x0000002244007986 */ /* 0x0005e8000c10150a */
[----:B------:R2:W-:Y:S04]  /*8240*/  STG.E.U16 desc[UR10][R70.64], R35 ;  /* 0x0000002346007986 */ /* 0x0005e8000c10150a */
[----:B------:R2:W-:Y:S01]  /*8250*/  STG.E.U16 desc[UR10][R72.64], R36 ;  /* 0x0000002448007986 */ /* 0x0005e2000c10150a */
[----:B------:R-:W-:Y:S06]  /*8260*/  BAR.SYNC.DEFER_BLOCKING 0x0 ;  /* 0x0000000000007b1d */ /* 0x000fec0000010000 */
[----:B------:R2:W-:Y:S02]  /*8270*/  STS.128 [R4+UR6], R8 ;  /* 0x0000000804007988 */ /* 0x0005e40008000c06 */
[----:B------:R-:W-:Y:S06]  /*8280*/  BAR.SYNC.DEFER_BLOCKING 0x0 ;  /* 0x0000000000007b1d */ /* 0x000fec0000010000 */
[----:B------:R-:W-:Y:S05]  /*8290*/  @P0 EXIT ;  /* 0x000000000000094d */ /* 0x000fea0003800000 */
[----:B------:R-:W0:Y:S04]  /*82a0*/  LDS R7, [R7] ;  /* 0x0000000007077984 */ /* 0x000e280000000800 */
[----:B0-----:R-:W-:Y:S01]  /*82b0*/  STG.E desc[UR10][R2.64], R7 ;  /* 0x0000000702007986 */ /* 0x001fe2000c10190a */
[----:B------:R-:W-:Y:S05]  /*82c0*/  EXIT ;  /* 0x000000000000794d */ /* 0x000fea0003800000 */
.L_x_2:
[----:B------:R-:W-:-:S00]  /*82d0*/  BRA `(.L_x_2) ;  /* 0xfffffffc00fc7947 */ /* 0x000fc0000383ffff */
[----:B------:R-:W-:-:S00]  /*82e0*/  NOP ;  /* 0x0000000000007918 */ /* 0x000fc00000000000 */
        /* <DEDUP_REMOVED lines=9> */
.L_x_3:


//--------------------- .nv.global.init           --------------------------
	.section	.nv.global.init,"aw",@progbits
.nv.global.init:
	.type		_$_str,@object
	.size		_$_str,(.L_0 - _$_str)
_$_str:
        /*0000*/ 	.byte	0x5f, 0x5f, 0x43, 0x55, 0x44, 0x41, 0x5f, 0x46, 0x54, 0x5a, 0x00
.L_0:


//--------------------- .nv.shared.attn_fwd       --------------------------
	.section	.nv.shared.attn_fwd,"aw",@nobits
	.sectionflags	@""
	.align	16
	.zero		1024


//--------------------- .nv.shared.reserved.0     --------------------------
	.section	.nv.shared.reserved.0,"aw",@nobits
	.weak		__nv_reservedSMEM_offset_0_alias
	.size		__nv_reservedSMEM_offset_0_alias, 0, 64
	.other		__nv_reservedSMEM_offset_0_alias,@"STO_CUDA_RESERVED_SHARED STV_DEFAULT"
__nv_reservedSMEM_offset_0_alias:
	.zero		0
	.zero		64


//--------------------- .nv.constant0.attn_fwd    --------------------------
	.section	.nv.constant0.attn_fwd,"a",@progbits
	.sectionflags	@""
	.align	4
.nv.constant0.attn_fwd:
	.zero		1032


//--------------------- SYMBOLS --------------------------

	.type		.nv.reservedSmem.offset0,@object
	.size		.nv.reservedSmem.offset0,0x4
	.type		.nv.reservedSmem.cap,@object
	.size		.nv.reservedSmem.cap,0x4
